//
// Generated by NVIDIA NVVM Compiler
//
// Compiler Build ID: CL-36424714
// Cuda compilation tools, release 13.0, V13.0.88
// Based on NVVM 20.0.0
//

.version 9.0
.target sm_100
.address_size 64

	// .globl	_Z10copyKernelP8csrGraphPiS1_S1_S1_
// _ZZ13processKernelP8csrGraphPiS1_S1_S1_iE9add_count has been demoted
// _ZZ13processKernelP8csrGraphPiS1_S1_S1_iE10total_work has been demoted
// _ZZ13processKernelP8csrGraphPiS1_S1_S1_iE7don_box has been demoted
// _ZZ13processKernelP8csrGraphPiS1_S1_S1_iE3idx has been demoted
// _ZZ13processKernelP8csrGraphPiS1_S1_S1_iE8don_size has been demoted
// _ZZ13processKernelP8csrGraphPiS1_S1_S1_iE11block_start has been demoted

.visible .entry _Z10copyKernelP8csrGraphPiS1_S1_S1_(
	.param .u64 .ptr .align 1 _Z10copyKernelP8csrGraphPiS1_S1_S1__param_0,
	.param .u64 .ptr .align 1 _Z10copyKernelP8csrGraphPiS1_S1_S1__param_1,
	.param .u64 .ptr .align 1 _Z10copyKernelP8csrGraphPiS1_S1_S1__param_2,
	.param .u64 .ptr .align 1 _Z10copyKernelP8csrGraphPiS1_S1_S1__param_3,
	.param .u64 .ptr .align 1 _Z10copyKernelP8csrGraphPiS1_S1_S1__param_4
)
{
	.reg .b64 	%rd<7>;

	ld.param.u64 	%rd1, [_Z10copyKernelP8csrGraphPiS1_S1_S1__param_0];
	ld.param.u64 	%rd2, [_Z10copyKernelP8csrGraphPiS1_S1_S1__param_1];
	ld.param.u64 	%rd3, [_Z10copyKernelP8csrGraphPiS1_S1_S1__param_2];
	ld.param.u64 	%rd4, [_Z10copyKernelP8csrGraphPiS1_S1_S1__param_3];
	ld.param.u64 	%rd5, [_Z10copyKernelP8csrGraphPiS1_S1_S1__param_4];
	cvta.to.global.u64 	%rd6, %rd1;
	st.global.u64 	[%rd6], %rd2;
	st.global.u64 	[%rd6+8], %rd3;
	st.global.u64 	[%rd6+16], %rd4;
	st.global.u64 	[%rd6+24], %rd5;
	ret;

}
	// .globl	_Z11copyKernel2P8csrGraphPPi
.visible .entry _Z11copyKernel2P8csrGraphPPi(
	.param .u64 .ptr .align 1 _Z11copyKernel2P8csrGraphPPi_param_0,
	.param .u64 .ptr .align 1 _Z11copyKernel2P8csrGraphPPi_param_1
)
{
	.reg .b64 	%rd<6>;

	ld.param.u64 	%rd1, [_Z11copyKernel2P8csrGraphPPi_param_0];
	ld.param.u64 	%rd2, [_Z11copyKernel2P8csrGraphPPi_param_1];
	cvta.to.global.u64 	%rd3, %rd2;
	cvta.to.global.u64 	%rd4, %rd1;
	ld.global.u64 	%rd5, [%rd4+24];
	st.global.u64 	[%rd3], %rd5;
	ret;

}
	// .globl	_Z9resetDistP8csrGraphi
.visible .entry _Z9resetDistP8csrGraphi(
	.param .u64 .ptr .align 1 _Z9resetDistP8csrGraphi_param_0,
	.param .u32 _Z9resetDistP8csrGraphi_param_1
)
{
	.reg .pred 	%p<3>;
	.reg .b32 	%r<8>;
	.reg .b64 	%rd<9>;

	ld.param.u64 	%rd2, [_Z9resetDistP8csrGraphi_param_0];
	ld.param.u32 	%r2, [_Z9resetDistP8csrGraphi_param_1];
	cvta.to.global.u64 	%rd1, %rd2;
	mov.u32 	%r3, %tid.x;
	mov.u32 	%r4, %ctaid.x;
	mov.u32 	%r5, %ntid.x;
	mad.lo.s32 	%r1, %r4, %r5, %r3;
	setp.ne.s32 	%p1, %r1, 0;
	@%p1 bra 	$L__BB2_2;
	ld.global.u64 	%rd7, [%rd1+24];
	cvta.to.global.u64 	%rd8, %rd7;
	mov.b32 	%r7, 0;
	st.global.u32 	[%rd8], %r7;
	bra.uni 	$L__BB2_4;
$L__BB2_2:
	setp.ge.s32 	%p2, %r1, %r2;
	@%p2 bra 	$L__BB2_4;
	ld.global.u64 	%rd3, [%rd1+24];
	cvta.to.global.u64 	%rd4, %rd3;
	mul.wide.s32 	%rd5, %r1, 4;
	add.s64 	%rd6, %rd4, %rd5;
	mov.b32 	%r6, 1000000000;
	st.global.u32 	[%rd6], %r6;
$L__BB2_4:
	ret;

}
	// .globl	_Z13processKernelP8csrGraphPiS1_S1_S1_i
.visible .entry _Z13processKernelP8csrGraphPiS1_S1_S1_i(
	.param .u64 .ptr .align 1 _Z13processKernelP8csrGraphPiS1_S1_S1_i_param_0,
	.param .u64 .ptr .align 1 _Z13processKernelP8csrGraphPiS1_S1_S1_i_param_1,
	.param .u64 .ptr .align 1 _Z13processKernelP8csrGraphPiS1_S1_S1_i_param_2,
	.param .u64 .ptr .align 1 _Z13processKernelP8csrGraphPiS1_S1_S1_i_param_3,
	.param .u64 .ptr .align 1 _Z13processKernelP8csrGraphPiS1_S1_S1_i_param_4,
	.param .u32 _Z13processKernelP8csrGraphPiS1_S1_S1_i_param_5
)
{
	.local .align 16 .b8 	__local_depot3[36000];
	.reg .b64 	%SP;
	.reg .b64 	%SPL;
	.reg .pred 	%p<50>;
	.reg .b32 	%r<198>;
	.reg .b64 	%rd<66>;
	// demoted variable
	.shared .align 4 .b8 _ZZ13processKernelP8csrGraphPiS1_S1_S1_iE9add_count[4096];
	// demoted variable
	.shared .align 4 .u32 _ZZ13processKernelP8csrGraphPiS1_S1_S1_iE10total_work;
	// demoted variable
	.shared .align 4 .b8 _ZZ13processKernelP8csrGraphPiS1_S1_S1_iE7don_box[40960];
	// demoted variable
	.shared .align 4 .u32 _ZZ13processKernelP8csrGraphPiS1_S1_S1_iE3idx;
	// demoted variable
	.shared .align 4 .u32 _ZZ13processKernelP8csrGraphPiS1_S1_S1_iE8don_size;
	// demoted variable
	.shared .align 4 .u32 _ZZ13processKernelP8csrGraphPiS1_S1_S1_iE11block_start;
	mov.u64 	%SPL, __local_depot3;
	ld.param.u64 	%rd17, [_Z13processKernelP8csrGraphPiS1_S1_S1_i_param_0];
	ld.param.u64 	%rd18, [_Z13processKernelP8csrGraphPiS1_S1_S1_i_param_1];
	ld.param.u64 	%rd19, [_Z13processKernelP8csrGraphPiS1_S1_S1_i_param_2];
	ld.param.u64 	%rd20, [_Z13processKernelP8csrGraphPiS1_S1_S1_i_param_3];
	ld.param.u64 	%rd21, [_Z13processKernelP8csrGraphPiS1_S1_S1_i_param_4];
	ld.param.u32 	%r85, [_Z13processKernelP8csrGraphPiS1_S1_S1_i_param_5];
	cvta.to.global.u64 	%rd1, %rd17;
	cvta.to.global.u64 	%rd2, %rd18;
	cvta.to.global.u64 	%rd3, %rd19;
	cvta.to.global.u64 	%rd4, %rd20;
	cvta.to.global.u64 	%rd5, %rd21;
	add.u64 	%rd6, %SPL, 0;
	ld.global.u32 	%r86, [%rd5];
	setp.ne.s32 	%p1, %r86, 0;
	setp.eq.s32 	%p2, %r86, 0;
	selp.b32 	%r1, 0, %r85, %p2;
	setp.eq.s32 	%p3, %r86, 1;
	selp.b32 	%r87, 0, %r85, %p3;
	cvt.s64.s32 	%rd7, %r87;
	mov.u32 	%r2, %tid.x;
	mov.u32 	%r88, %ctaid.x;
	mov.u32 	%r89, %ntid.x;
	mad.lo.s32 	%r3, %r88, %r89, %r2;
	@%p1 bra 	$L__BB3_2;
	ld.global.u32 	%r164, [%rd3];
	bra.uni 	$L__BB3_3;
$L__BB3_2:
	ld.global.u32 	%r164, [%rd4];
$L__BB3_3:
	setp.ne.s32 	%p4, %r2, 0;
	@%p4 bra 	$L__BB3_5;
	mov.b32 	%r90, 0;
	st.shared.u32 	[_ZZ13processKernelP8csrGraphPiS1_S1_S1_iE3idx], %r90;
	st.shared.u32 	[_ZZ13processKernelP8csrGraphPiS1_S1_S1_iE10total_work], %r90;
	st.shared.u32 	[_ZZ13processKernelP8csrGraphPiS1_S1_S1_iE8don_size], %r90;
$L__BB3_5:
	bar.sync 	0;
	setp.ge.s32 	%p5, %r3, %r164;
	cvt.s64.s32 	%rd23, %r3;
	cvt.s64.s32 	%rd24, %r1;
	add.s64 	%rd25, %rd24, %rd23;
	shl.b64 	%rd26, %rd25, 2;
	add.s64 	%rd8, %rd2, %rd26;
	mov.b32 	%r171, 0;
	mov.b32 	%r165, -1;
	mov.u32 	%r170, %r171;
	@%p5 bra 	$L__BB3_7;
	ld.global.u32 	%r165, [%rd8];
	ld.global.u64 	%rd27, [%rd1];
	mul.wide.s32 	%rd28, %r165, 4;
	add.s64 	%rd29, %rd27, %rd28;
	ld.u32 	%r171, [%rd29];
	ld.u32 	%r170, [%rd29+4];
$L__BB3_7:
	sub.s32 	%r93, %r170, %r171;
	atom.shared.add.u32 	%r94, [_ZZ13processKernelP8csrGraphPiS1_S1_S1_iE10total_work], %r93;
	bar.sync 	0;
	ld.shared.u32 	%r95, [_ZZ13processKernelP8csrGraphPiS1_S1_S1_iE10total_work];
	add.s32 	%r96, %r95, 1023;
	shr.s32 	%r97, %r96, 31;
	shr.u32 	%r98, %r97, 22;
	add.s32 	%r99, %r96, %r98;
	shr.s32 	%r100, %r99, 10;
	add.s32 	%r13, %r171, %r100;
	setp.le.s32 	%p6, %r93, %r100;
	@%p6 bra 	$L__BB3_11;
	sub.s32 	%r101, %r170, %r13;
	shl.b32 	%r14, %r101, 1;
	atom.shared.add.u32 	%r168, [_ZZ13processKernelP8csrGraphPiS1_S1_S1_iE8don_size], %r14;
	setp.lt.s32 	%p7, %r101, 1;
	setp.gt.s32 	%p8, %r168, 10238;
	or.pred  	%p9, %p7, %p8;
	@%p9 bra 	$L__BB3_11;
	add.s32 	%r16, %r168, %r14;
	mov.u32 	%r103, _ZZ13processKernelP8csrGraphPiS1_S1_S1_iE7don_box;
$L__BB3_10:
	shl.b32 	%r102, %r168, 2;
	add.s32 	%r104, %r103, %r102;
	st.shared.u32 	[%r104], %r165;
	add.s32 	%r170, %r170, -1;
	st.shared.u32 	[%r104+4], %r170;
	add.s32 	%r20, %r168, 2;
	setp.lt.s32 	%p10, %r20, %r16;
	setp.lt.s32 	%p11, %r168, 10237;
	and.pred  	%p12, %p10, %p11;
	mov.u32 	%r168, %r20;
	@%p12 bra 	$L__BB3_10;
$L__BB3_11:
	setp.ge.s32 	%p13, %r3, %r164;
	bar.sync 	0;
	setp.ge.s32 	%p14, %r171, %r170;
	mov.b32 	%r180, 0;
	or.pred  	%p15, %p13, %p14;
	@%p15 bra 	$L__BB3_17;
	mov.b32 	%r180, 0;
	mul.wide.s32 	%rd37, %r165, 4;
$L__BB3_13:
	ld.global.u64 	%rd30, [%rd1+8];
	mul.wide.s32 	%rd31, %r171, 4;
	add.s64 	%rd32, %rd30, %rd31;
	ld.u32 	%r24, [%rd32];
	ld.global.u64 	%rd33, [%rd1+16];
	add.s64 	%rd34, %rd33, %rd31;
	ld.u32 	%r107, [%rd34];
	ld.global.u64 	%rd35, [%rd1+24];
	mul.wide.s32 	%rd36, %r24, 4;
	add.s64 	%rd9, %rd35, %rd36;
	ld.u32 	%r108, [%rd9];
	add.s64 	%rd38, %rd35, %rd37;
	ld.u32 	%r109, [%rd38];
	add.s32 	%r25, %r109, %r107;
	setp.le.s32 	%p16, %r108, %r25;
	@%p16 bra 	$L__BB3_16;
	st.u32 	[%rd9], %r25;
	add.s32 	%r26, %r180, 1;
	mul.wide.s32 	%rd39, %r180, 4;
	add.s64 	%rd40, %rd6, %rd39;
	st.local.u32 	[%rd40], %r24;
	setp.ne.s32 	%p17, %r26, 8999;
	mov.u32 	%r180, %r26;
	@%p17 bra 	$L__BB3_16;
	st.local.u32 	[%rd6+35996], %r165;
	mov.b32 	%r180, 9000;
	bra.uni 	$L__BB3_17;
$L__BB3_16:
	add.s32 	%r171, %r171, 1;
	setp.ne.s32 	%p18, %r171, %r170;
	@%p18 bra 	$L__BB3_13;
$L__BB3_17:
	ld.shared.u32 	%r111, [_ZZ13processKernelP8csrGraphPiS1_S1_S1_iE3idx];
	ld.shared.u32 	%r178, [_ZZ13processKernelP8csrGraphPiS1_S1_S1_iE8don_size];
	setp.ge.s32 	%p19, %r111, %r178;
	setp.gt.s32 	%p20, %r111, 10239;
	setp.gt.s32 	%p21, %r180, 8997;
	or.pred  	%p22, %p20, %p21;
	or.pred  	%p23, %p22, %p19;
	@%p23 bra 	$L__BB3_24;
	atom.shared.add.u32 	%r176, [_ZZ13processKernelP8csrGraphPiS1_S1_S1_iE3idx], 2;
	setp.ge.s32 	%p24, %r176, %r178;
	setp.gt.s32 	%p25, %r176, 10238;
	or.pred  	%p26, %p25, %p24;
	@%p26 bra 	$L__BB3_24;
	mov.u32 	%r113, _ZZ13processKernelP8csrGraphPiS1_S1_S1_iE7don_box;
$L__BB3_20:
	shl.b32 	%r112, %r176, 2;
	add.s32 	%r114, %r113, %r112;
	ld.shared.u32 	%r35, [%r114];
	ld.global.u64 	%rd41, [%rd1+8];
	ld.shared.u32 	%r115, [%r114+4];
	mul.wide.s32 	%rd42, %r115, 4;
	add.s64 	%rd43, %rd41, %rd42;
	ld.u32 	%r36, [%rd43];
	ld.global.u64 	%rd44, [%rd1+16];
	add.s64 	%rd45, %rd44, %rd42;
	ld.u32 	%r116, [%rd45];
	ld.global.u64 	%rd46, [%rd1+24];
	mul.wide.s32 	%rd47, %r36, 4;
	add.s64 	%rd10, %rd46, %rd47;
	ld.u32 	%r117, [%rd10];
	mul.wide.s32 	%rd48, %r35, 4;
	add.s64 	%rd49, %rd46, %rd48;
	ld.u32 	%r118, [%rd49];
	add.s32 	%r37, %r118, %r116;
	setp.le.s32 	%p27, %r117, %r37;
	@%p27 bra 	$L__BB3_23;
	st.u32 	[%rd10], %r37;
	mul.wide.s32 	%rd50, %r180, 4;
	add.s64 	%rd51, %rd6, %rd50;
	st.local.u32 	[%rd51], %r36;
	add.s32 	%r38, %r180, 2;
	st.local.u32 	[%rd51+4], %r35;
	setp.gt.s32 	%p28, %r180, 8995;
	mov.u32 	%r180, %r38;
	@%p28 bra 	$L__BB3_24;
	ld.shared.u32 	%r178, [_ZZ13processKernelP8csrGraphPiS1_S1_S1_iE8don_size];
	mov.u32 	%r180, %r38;
$L__BB3_23:
	atom.shared.add.u32 	%r176, [_ZZ13processKernelP8csrGraphPiS1_S1_S1_iE3idx], 2;
	min.s32 	%r119, %r178, 10239;
	setp.gt.s32 	%p29, %r119, %r176;
	@%p29 bra 	$L__BB3_20;
$L__BB3_24:
	setp.eq.s32 	%p30, %r180, 0;
	@%p30 bra 	$L__BB3_27;
	setp.eq.s32 	%p31, %r180, 9000;
	@%p31 bra 	$L__BB3_27;
	ld.global.u32 	%r120, [%rd8];
	add.s32 	%r44, %r180, 1;
	mul.wide.s32 	%rd52, %r180, 4;
	add.s64 	%rd53, %rd6, %rd52;
	st.local.u32 	[%rd53], %r120;
	mov.u32 	%r180, %r44;
$L__BB3_27:
	setp.eq.s32 	%p32, %r2, 0;
	shl.b32 	%r122, %r2, 2;
	mov.u32 	%r123, _ZZ13processKernelP8csrGraphPiS1_S1_S1_iE9add_count;
	add.s32 	%r46, %r123, %r122;
	st.shared.u32 	[%r46], %r180;
	bar.sync 	0;
	mov.b32 	%r182, 0;
	@%p32 bra 	$L__BB3_29;
	ld.shared.u32 	%r182, [%r46+-4];
$L__BB3_29:
	bar.sync 	0;
	ld.shared.u32 	%r125, [%r46];
	add.s32 	%r126, %r125, %r182;
	st.shared.u32 	[%r46], %r126;
	bar.sync 	0;
	membar.gl;
	setp.lt.u32 	%p33, %r2, 2;
	mov.b32 	%r183, 0;
	@%p33 bra 	$L__BB3_31;
	ld.shared.u32 	%r183, [%r46+-8];
$L__BB3_31:
	bar.sync 	0;
	ld.shared.u32 	%r128, [%r46];
	add.s32 	%r129, %r128, %r183;
	st.shared.u32 	[%r46], %r129;
	bar.sync 	0;
	membar.gl;
	setp.lt.u32 	%p34, %r2, 4;
	mov.b32 	%r184, 0;
	@%p34 bra 	$L__BB3_33;
	ld.shared.u32 	%r184, [%r46+-16];
$L__BB3_33:
	bar.sync 	0;
	ld.shared.u32 	%r131, [%r46];
	add.s32 	%r132, %r131, %r184;
	st.shared.u32 	[%r46], %r132;
	bar.sync 	0;
	membar.gl;
	setp.lt.u32 	%p35, %r2, 8;
	mov.b32 	%r185, 0;
	@%p35 bra 	$L__BB3_35;
	ld.shared.u32 	%r185, [%r46+-32];
$L__BB3_35:
	bar.sync 	0;
	ld.shared.u32 	%r134, [%r46];
	add.s32 	%r135, %r134, %r185;
	st.shared.u32 	[%r46], %r135;
	bar.sync 	0;
	membar.gl;
	setp.lt.u32 	%p36, %r2, 16;
	mov.b32 	%r186, 0;
	@%p36 bra 	$L__BB3_37;
	ld.shared.u32 	%r186, [%r46+-64];
$L__BB3_37:
	bar.sync 	0;
	ld.shared.u32 	%r137, [%r46];
	add.s32 	%r138, %r137, %r186;
	st.shared.u32 	[%r46], %r138;
	bar.sync 	0;
	membar.gl;
	setp.lt.u32 	%p37, %r2, 32;
	mov.b32 	%r187, 0;
	@%p37 bra 	$L__BB3_39;
	ld.shared.u32 	%r187, [%r46+-128];
$L__BB3_39:
	bar.sync 	0;
	ld.shared.u32 	%r140, [%r46];
	add.s32 	%r141, %r140, %r187;
	st.shared.u32 	[%r46], %r141;
	bar.sync 	0;
	membar.gl;
	setp.lt.u32 	%p38, %r2, 64;
	mov.b32 	%r188, 0;
	@%p38 bra 	$L__BB3_41;
	ld.shared.u32 	%r188, [%r46+-256];
$L__BB3_41:
	bar.sync 	0;
	ld.shared.u32 	%r143, [%r46];
	add.s32 	%r144, %r143, %r188;
	st.shared.u32 	[%r46], %r144;
	bar.sync 	0;
	membar.gl;
	setp.lt.u32 	%p39, %r2, 128;
	mov.b32 	%r189, 0;
	@%p39 bra 	$L__BB3_43;
	ld.shared.u32 	%r189, [%r46+-512];
$L__BB3_43:
	bar.sync 	0;
	ld.shared.u32 	%r146, [%r46];
	add.s32 	%r147, %r146, %r189;
	st.shared.u32 	[%r46], %r147;
	bar.sync 	0;
	membar.gl;
	setp.lt.u32 	%p40, %r2, 256;
	mov.b32 	%r190, 0;
	@%p40 bra 	$L__BB3_45;
	ld.shared.u32 	%r190, [%r46+-1024];
$L__BB3_45:
	bar.sync 	0;
	ld.shared.u32 	%r149, [%r46];
	add.s32 	%r150, %r149, %r190;
	st.shared.u32 	[%r46], %r150;
	bar.sync 	0;
	membar.gl;
	setp.lt.u32 	%p41, %r2, 512;
	mov.b32 	%r191, 0;
	@%p41 bra 	$L__BB3_47;
	ld.shared.u32 	%r191, [%r46+-2048];
$L__BB3_47:
	setp.ne.s32 	%p42, %r2, 0;
	bar.sync 	0;
	ld.shared.u32 	%r151, [%r46];
	add.s32 	%r152, %r151, %r191;
	st.shared.u32 	[%r46], %r152;
	bar.sync 	0;
	membar.gl;
	@%p42 bra 	$L__BB3_49;
	ld.global.u32 	%r153, [%rd5];
	setp.eq.s32 	%p43, %r153, 0;
	selp.b64 	%rd54, %rd4, %rd3, %p43;
	ld.shared.u32 	%r154, [_ZZ13processKernelP8csrGraphPiS1_S1_S1_iE9add_count+4092];
	atom.global.add.u32 	%r155, [%rd54], %r154;
	st.shared.u32 	[_ZZ13processKernelP8csrGraphPiS1_S1_S1_iE11block_start], %r155;
$L__BB3_49:
	setp.eq.s32 	%p44, %r2, 0;
	bar.sync 	0;
	membar.gl;
	mov.b32 	%r192, 0;
	ld.shared.u32 	%r67, [_ZZ13processKernelP8csrGraphPiS1_S1_S1_iE11block_start];
	@%p44 bra 	$L__BB3_51;
	ld.shared.u32 	%r192, [%r46+-4];
$L__BB3_51:
	setp.lt.s32 	%p45, %r180, 1;
	@%p45 bra 	$L__BB3_58;
	and.b32  	%r70, %r180, 3;
	setp.lt.u32 	%p46, %r180, 4;
	mov.b32 	%r195, 0;
	@%p46 bra 	$L__BB3_55;
	and.b32  	%r195, %r180, 2147483644;
	neg.s32 	%r194, %r195;
	add.s64 	%rd11, %rd2, 8;
	add.s32 	%r193, %r192, %r67;
	mov.u64 	%rd64, %rd6;
$L__BB3_54:
	cvt.s64.s32 	%rd55, %r193;
	add.s64 	%rd56, %rd7, %rd55;
	shl.b64 	%rd57, %rd56, 2;
	add.s64 	%rd58, %rd11, %rd57;
	ld.local.v4.u32 	{%r158, %r159, %r160, %r161}, [%rd64];
	st.global.u32 	[%rd58+-8], %r158;
	st.global.u32 	[%rd58+-4], %r159;
	st.global.u32 	[%rd58], %r160;
	st.global.u32 	[%rd58+4], %r161;
	add.s32 	%r194, %r194, 4;
	add.s32 	%r193, %r193, 4;
	add.s64 	%rd64, %rd64, 16;
	setp.ne.s32 	%p47, %r194, 0;
	@%p47 bra 	$L__BB3_54;
$L__BB3_55:
	setp.eq.s32 	%p48, %r70, 0;
	@%p48 bra 	$L__BB3_58;
	add.s32 	%r162, %r192, %r195;
	add.s32 	%r197, %r162, %r67;
	mul.wide.u32 	%rd59, %r195, 4;
	add.s64 	%rd65, %rd6, %rd59;
	neg.s32 	%r196, %r70;
$L__BB3_57:
	.pragma "nounroll";
	cvt.s64.s32 	%rd60, %r197;
	add.s64 	%rd61, %rd7, %rd60;
	shl.b64 	%rd62, %rd61, 2;
	add.s64 	%rd63, %rd2, %rd62;
	ld.local.u32 	%r163, [%rd65];
	st.global.u32 	[%rd63], %r163;
	add.s32 	%r197, %r197, 1;
	add.s64 	%rd65, %rd65, 4;
	add.s32 	%r196, %r196, 1;
	setp.ne.s32 	%p49, %r196, 0;
	@%p49 bra 	$L__BB3_57;
$L__BB3_58:
	ret;

}


// ===== COMPILED SASS (sm_100) =====

	.target	sm_100

	.elftype	@"ET_EXEC"


//--------------------- .note.nv.tkinfo           --------------------------
	.section	.note.nv.tkinfo,"",@"SHT_NOTE"
	.sectionflags	@"SHF_NOTE_NV_TKINFO"
	.tkinfo
        /*0018*/ 	.word	0x00000002
        /*0030*/ 	.string	""
        /*0030*/ 	.string	"ptxas"
        /*0030*/ 	.string	"Cuda compilation tools, release 13.0, V13.0.88"
        /*0030*/ 	.string	"Build cuda_13.0.r13.0/compiler.36424714_0"
        /*0030*/ 	.string	"-arch sm_100 -m 64 "



//--------------------- .note.nv.cuinfo           --------------------------
	.section	.note.nv.cuinfo,"",@"SHT_NOTE"
	.sectionflags	@"SHF_NOTE_NV_CUINFO"
        /*0018*/ 	.short	0x0002
        /*001a*/ 	.short	0x0064
        /*001c*/ 	.short	0x0082
	.zero		2


//--------------------- .nv.info                  --------------------------
	.section	.nv.info,"",@"SHT_CUDA_INFO"
	.align	4


	//----- nvinfo : EIATTR_REGCOUNT
	.align		4
        /*0000*/ 	.byte	0x04, 0x2f
        /*0002*/ 	.short	(.L_1 - .L_0)
	.align		4
.L_0:
        /*0004*/ 	.word	index@(_Z10copyKernelP8csrGraphPiS1_S1_S1_)
        /*0008*/ 	.word	0x0000000e


	//----- nvinfo : EIATTR_FRAME_SIZE
	.align		4
.L_1:
        /*000c*/ 	.byte	0x04, 0x11
        /*000e*/ 	.short	(.L_3 - .L_2)
	.align		4
.L_2:
        /*0010*/ 	.word	index@(_Z10copyKernelP8csrGraphPiS1_S1_S1_)
        /*0014*/ 	.word	0x00000000


	//----- nvinfo : EIATTR_REGCOUNT
	.align		4
.L_3:
        /*0018*/ 	.byte	0x04, 0x2f
        /*001a*/ 	.short	(.L_5 - .L_4)
	.align		4
.L_4:
        /*001c*/ 	.word	index@(_Z11copyKernel2P8csrGraphPPi)
        /*0020*/ 	.word	0x00000008


	//----- nvinfo : EIATTR_FRAME_SIZE
	.align		4
.L_5:
        /*0024*/ 	.byte	0x04, 0x11
        /*0026*/ 	.short	(.L_7 - .L_6)
	.align		4
.L_6:
        /*0028*/ 	.word	index@(_Z11copyKernel2P8csrGraphPPi)
        /*002c*/ 	.word	0x00000000


	//----- nvinfo : EIATTR_REGCOUNT
	.align		4
.L_7:
        /*0030*/ 	.byte	0x04, 0x2f
        /*0032*/ 	.short	(.L_9 - .L_8)
	.align		4
.L_8:
        /*0034*/ 	.word	index@(_Z9resetDistP8csrGraphi)
        /*0038*/ 	.word	0x0000000c


	//----- nvinfo : EIATTR_FRAME_SIZE
	.align		4
.L_9:
        /*003c*/ 	.byte	0x04, 0x11
        /*003e*/ 	.short	(.L_11 - .L_10)
	.align		4
.L_10:
        /*0040*/ 	.word	index@(_Z9resetDistP8csrGraphi)
        /*0044*/ 	.word	0x00000000


	//----- nvinfo : EIATTR_REGCOUNT
	.align		4
.L_11:
        /*0048*/ 	.byte	0x04, 0x2f
        /*004a*/ 	.short	(.L_13 - .L_12)
	.align		4
.L_12:
        /*004c*/ 	.word	index@(_Z13processKernelP8csrGraphPiS1_S1_S1_i)
        /*0050*/ 	.word	0x00000020


	//----- nvinfo : EIATTR_FRAME_SIZE
	.align		4
.L_13:
        /*0054*/ 	.byte	0x04, 0x11
        /*0056*/ 	.short	(.L_15 - .L_14)
	.align		4
.L_14:
        /*0058*/ 	.word	index@(_Z13processKernelP8csrGraphPiS1_S1_S1_i)
        /*005c*/ 	.word	0x00008ca0


	//----- nvinfo : EIATTR_MIN_STACK_SIZE
	.align		4
.L_15:
        /*0060*/ 	.byte	0x04, 0x12
        /*0062*/ 	.short	(.L_17 - .L_16)
	.align		4
.L_16:
        /*0064*/ 	.word	index@(_Z13processKernelP8csrGraphPiS1_S1_S1_i)
        /*0068*/ 	.word	0x00008ca0


	//----- nvinfo : EIATTR_MIN_STACK_SIZE
	.align		4
.L_17:
        /*006c*/ 	.byte	0x04, 0x12
        /*006e*/ 	.short	(.L_19 - .L_18)
	.align		4
.L_18:
        /*0070*/ 	.word	index@(_Z9resetDistP8csrGraphi)
        /*0074*/ 	.word	0x00000000


	//----- nvinfo : EIATTR_MIN_STACK_SIZE
	.align		4
.L_19:
        /*0078*/ 	.byte	0x04, 0x12
        /*007a*/ 	.short	(.L_21 - .L_20)
	.align		4
.L_20:
        /*007c*/ 	.word	index@(_Z11copyKernel2P8csrGraphPPi)
        /*0080*/ 	.word	0x00000000


	//----- nvinfo : EIATTR_MIN_STACK_SIZE
	.align		4
.L_21:
        /*0084*/ 	.byte	0x04, 0x12
        /*0086*/ 	.short	(.L_23 - .L_22)
	.align		4
.L_22:
        /*0088*/ 	.word	index@(_Z10copyKernelP8csrGraphPiS1_S1_S1_)
        /*008c*/ 	.word	0x00000000
.L_23:


//--------------------- .nv.compat                --------------------------
	.section	.nv.compat,"",@"SHT_CUDA_COMPAT_INFO"
	.align	4
        /*0000*/ 	.byte	0x02, 0x09, 0x00, 0x00, 0x02, 0x02, 0x01, 0x00, 0x02, 0x05, 0x05, 0x00, 0x03, 0x07, 0x01, 0x01
        /*0010*/ 	.byte	0x02, 0x03, 0x00, 0x00, 0x02, 0x06, 0x01, 0x00, 0x04, 0x0b, 0x08, 0x00, 0x09, 0x00, 0x00, 0x00
        /*0020*/ 	.byte	0x00, 0x00, 0x00, 0x00


//--------------------- .nv.info._Z13processKernelP8csrGraphPiS1_S1_S1_i --------------------------
	.section	.nv.info._Z13processKernelP8csrGraphPiS1_S1_S1_i,"",@"SHT_CUDA_INFO"
	.sectionflags	@""
	.align	4


	//----- nvinfo : EIATTR_CUDA_API_VERSION
	.align		4
        /*0000*/ 	.byte	0x04, 0x37
        /*0002*/ 	.short	(.L_25 - .L_24)
.L_24:
        /*0004*/ 	.word	0x00000082


	//----- nvinfo : EIATTR_KPARAM_INFO
	.align		4
.L_25:
        /*0008*/ 	.byte	0x04, 0x17
        /*000a*/ 	.short	(.L_27 - .L_26)
.L_26:
        /*000c*/ 	.word	0x00000000
        /*0010*/ 	.short	0x0005
        /*0012*/ 	.short	0x0028
        /*0014*/ 	.byte	0x00, 0xf0, 0x11, 0x00


	//----- nvinfo : EIATTR_KPARAM_INFO
	.align		4
.L_27:
        /*0018*/ 	.byte	0x04, 0x17
        /*001a*/ 	.short	(.L_29 - .L_28)
.L_28:
        /*001c*/ 	.word	0x00000000
        /*0020*/ 	.short	0x0004
        /*0022*/ 	.short	0x0020
        /*0024*/ 	.byte	0x00, 0xf5, 0x21, 0x00


	//----- nvinfo : EIATTR_KPARAM_INFO
	.align		4
.L_29:
        /*0028*/ 	.byte	0x04, 0x17
        /*002a*/ 	.short	(.L_31 - .L_30)
.L_30:
        /*002c*/ 	.word	0x00000000
        /*0030*/ 	.short	0x0003
        /*0032*/ 	.short	0x0018
        /*0034*/ 	.byte	0x00, 0xf5, 0x21, 0x00


	//----- nvinfo : EIATTR_KPARAM_INFO
	.align		4
.L_31:
        /*0038*/ 	.byte	0x04, 0x17
        /*003a*/ 	.short	(.L_33 - .L_32)
.L_32:
        /*003c*/ 	.word	0x00000000
        /*0040*/ 	.short	0x0002
        /*0042*/ 	.short	0x0010
        /*0044*/ 	.byte	0x00, 0xf5, 0x21, 0x00


	//----- nvinfo : EIATTR_KPARAM_INFO
	.align		4
.L_33:
        /*0048*/ 	.byte	0x04, 0x17
        /*004a*/ 	.short	(.L_35 - .L_34)
.L_34:
        /*004c*/ 	.word	0x00000000
        /*0050*/ 	.short	0x0001
        /*0052*/ 	.short	0x0008
        /*0054*/ 	.byte	0x00, 0xf5, 0x21, 0x00


	//----- nvinfo : EIATTR_KPARAM_INFO
	.align		4
.L_35:
        /*0058*/ 	.byte	0x04, 0x17
        /*005a*/ 	.short	(.L_37 - .L_36)
.L_36:
        /*005c*/ 	.word	0x00000000
        /*0060*/ 	.short	0x0000
        /*0062*/ 	.short	0x0000
        /*0064*/ 	.byte	0x00, 0xf5, 0x21, 0x00


	//----- nvinfo : EIATTR_SPARSE_MMA_MASK
	.align		4
.L_37:
        /*0068*/ 	.byte	0x03, 0x50
        /*006a*/ 	.short	0x0000


	//----- nvinfo : EIATTR_MAXREG_COUNT
	.align		4
        /*006c*/ 	.byte	0x03, 0x1b
        /*006e*/ 	.short	0x00ff


	//----- nvinfo : EIATTR_NUM_BARRIERS
	.align		4
        /*0070*/ 	.byte	0x02, 0x4c
        /*0072*/ 	.byte	0x01
	.zero		1


	//----- nvinfo : EIATTR_MERCURY_ISA_VERSION
	.align		4
        /*0074*/ 	.byte	0x03, 0x5f
        /*0076*/ 	.short	0x0101


	//----- nvinfo : EIATTR_INT_WARP_WIDE_INSTR_OFFSETS
	.align		4
        /*0078*/ 	.byte	0x04, 0x31
        /*007a*/ 	.short	(.L_39 - .L_38)


	//   ....[0]....
.L_38:
        /*007c*/ 	.word	0x000002a0


	//   ....[1]....
        /*0080*/ 	.word	0x00000310


	//   ....[2]....
        /*0084*/ 	.word	0x000003f0


	//   ....[3]....
        /*0088*/ 	.word	0x00000480


	//   ....[4]....
        /*008c*/ 	.word	0x000004c0


	//   ....[5]....
        /*0090*/ 	.word	0x000004e0


	//   ....[6]....
        /*0094*/ 	.word	0x00000500


	//   ....[7]....
        /*0098*/ 	.word	0x00000520


	//   ....[8]....
        /*009c*/ 	.word	0x00000550


	//   ....[9]....
        /*00a0*/ 	.word	0x00000560


	//   ....[10]....
        /*00a4*/ 	.word	0x000009a0


	//   ....[11]....
        /*00a8*/ 	.word	0x00000a40


	//   ....[12]....
        /*00ac*/ 	.word	0x00000cf0


	//   ....[13]....
        /*00b0*/ 	.word	0x00000d90


	//----- nvinfo : EIATTR_VRC_CTA_INIT_COUNT
	.align		4
.L_39:
        /*00b4*/ 	.byte	0x02, 0x4a
	.zero		1
	.zero		1


	//----- nvinfo : EIATTR_EXIT_INSTR_OFFSETS
	.align		4
        /*00b8*/ 	.byte	0x04, 0x1c
        /*00ba*/ 	.short	(.L_41 - .L_40)


	//   ....[0]....
.L_40:
        /*00bc*/ 	.word	0x000017b0


	//   ....[1]....
        /*00c0*/ 	.word	0x00001f00


	//   ....[2]....
        /*00c4*/ 	.word	0x00002000


	//----- nvinfo : EIATTR_CRS_STACK_SIZE
	.align		4
.L_41:
        /*00c8*/ 	.byte	0x04, 0x1e
        /*00ca*/ 	.short	(.L_43 - .L_42)
.L_42:
        /*00cc*/ 	.word	0x00000000


	//----- nvinfo : EIATTR_CBANK_PARAM_SIZE
	.align		4
.L_43:
        /*00d0*/ 	.byte	0x03, 0x19
        /*00d2*/ 	.short	0x002c


	//----- nvinfo : EIATTR_PARAM_CBANK
	.align		4
        /*00d4*/ 	.byte	0x04, 0x0a
        /*00d6*/ 	.short	(.L_45 - .L_44)
	.align		4
.L_44:
        /*00d8*/ 	.word	index@(.nv.constant0._Z13processKernelP8csrGraphPiS1_S1_S1_i)
        /*00dc*/ 	.short	0x0380
        /*00de*/ 	.short	0x002c


	//----- nvinfo : EIATTR_SW_WAR
	.align		4
.L_45:
        /*00e0*/ 	.byte	0x04, 0x36
        /*00e2*/ 	.short	(.L_47 - .L_46)
.L_46:
        /*00e4*/ 	.word	0x00000008
.L_47:


//--------------------- .nv.info._Z9resetDistP8csrGraphi --------------------------
	.section	.nv.info._Z9resetDistP8csrGraphi,"",@"SHT_CUDA_INFO"
	.sectionflags	@""
	.align	4


	//----- nvinfo : EIATTR_CUDA_API_VERSION
	.align		4
        /*0000*/ 	.byte	0x04, 0x37
        /*0002*/ 	.short	(.L_49 - .L_48)
.L_48:
        /*0004*/ 	.word	0x00000082


	//----- nvinfo : EIATTR_KPARAM_INFO
	.align		4
.L_49:
        /*0008*/ 	.byte	0x04, 0x17
        /*000a*/ 	.short	(.L_51 - .L_50)
.L_50:
        /*000c*/ 	.word	0x00000000
        /*0010*/ 	.short	0x0001
        /*0012*/ 	.short	0x0008
        /*0014*/ 	.byte	0x00, 0xf0, 0x11, 0x00


	//----- nvinfo : EIATTR_KPARAM_INFO
	.align		4
.L_51:
        /*0018*/ 	.byte	0x04, 0x17
        /*001a*/ 	.short	(.L_53 - .L_52)
.L_52:
        /*001c*/ 	.word	0x00000000
        /*0020*/ 	.short	0x0000
        /*0022*/ 	.short	0x0000
        /*0024*/ 	.byte	0x00, 0xf5, 0x21, 0x00


	//----- nvinfo : EIATTR_SPARSE_MMA_MASK
	.align		4
.L_53:
        /*0028*/ 	.byte	0x03, 0x50
        /*002a*/ 	.short	0x0000


	//----- nvinfo : EIATTR_MAXREG_COUNT
	.align		4
        /*002c*/ 	.byte	0x03, 0x1b
        /*002e*/ 	.short	0x00ff


	//----- nvinfo : EIATTR_MERCURY_ISA_VERSION
	.align		4
        /*0030*/ 	.byte	0x03, 0x5f
        /*0032*/ 	.short	0x0101


	//----- nvinfo : EIATTR_VRC_CTA_INIT_COUNT
	.align		4
        /*0034*/ 	.byte	0x02, 0x4a
	.zero		1
	.zero		1


	//----- nvinfo : EIATTR_EXIT_INSTR_OFFSETS
	.align		4
        /*0038*/ 	.byte	0x04, 0x1c
        /*003a*/ 	.short	(.L_55 - .L_54)


	//   ....[0]....
.L_54:
        /*003c*/ 	.word	0x000000b0


	//   ....[1]....
        /*0040*/ 	.word	0x000000e0


	//   ....[2]....
        /*0044*/ 	.word	0x00000140


	//----- nvinfo : EIATTR_CRS_STACK_SIZE
	.align		4
.L_55:
        /*0048*/ 	.byte	0x04, 0x1e
        /*004a*/ 	.short	(.L_57 - .L_56)
.L_56:
        /*004c*/ 	.word	0x00000000


	//----- nvinfo : EIATTR_CBANK_PARAM_SIZE
	.align		4
.L_57:
        /*0050*/ 	.byte	0x03, 0x19
        /*0052*/ 	.short	0x000c


	//----- nvinfo : EIATTR_PARAM_CBANK
	.align		4
        /*0054*/ 	.byte	0x04, 0x0a
        /*0056*/ 	.short	(.L_59 - .L_58)
	.align		4
.L_58:
        /*0058*/ 	.word	index@(.nv.constant0._Z9resetDistP8csrGraphi)
        /*005c*/ 	.short	0x0380
        /*005e*/ 	.short	0x000c


	//----- nvinfo : EIATTR_SW_WAR
	.align		4
.L_59:
        /*0060*/ 	.byte	0x04, 0x36
        /*0062*/ 	.short	(.L_61 - .L_60)
.L_60:
        /*0064*/ 	.word	0x00000008
.L_61:


//--------------------- .nv.info._Z11copyKernel2P8csrGraphPPi --------------------------
	.section	.nv.info._Z11copyKernel2P8csrGraphPPi,"",@"SHT_CUDA_INFO"
	.sectionflags	@""
	.align	4


	//----- nvinfo : EIATTR_CUDA_API_VERSION
	.align		4
        /*0000*/ 	.byte	0x04, 0x37
        /*0002*/ 	.short	(.L_63 - .L_62)
.L_62:
        /*0004*/ 	.word	0x00000082


	//----- nvinfo : EIATTR_KPARAM_INFO
	.align		4
.L_63:
        /*0008*/ 	.byte	0x04, 0x17
        /*000a*/ 	.short	(.L_65 - .L_64)
.L_64:
        /*000c*/ 	.word	0x00000000
        /*0010*/ 	.short	0x0001
        /*0012*/ 	.short	0x0008
        /*0014*/ 	.byte	0x00, 0xf5, 0x21, 0x00


	//----- nvinfo : EIATTR_KPARAM_INFO
	.align		4
.L_65:
        /*0018*/ 	.byte	0x04, 0x17
        /*001a*/ 	.short	(.L_67 - .L_66)
.L_66:
        /*001c*/ 	.word	0x00000000
        /*0020*/ 	.short	0x0000
        /*0022*/ 	.short	0x0000
        /*0024*/ 	.byte	0x00, 0xf5, 0x21, 0x00


	//----- nvinfo : EIATTR_SPARSE_MMA_MASK
	.align		4
.L_67:
        /*0028*/ 	.byte	0x03, 0x50
        /*002a*/ 	.short	0x0000


	//----- nvinfo : EIATTR_MAXREG_COUNT
	.align		4
        /*002c*/ 	.byte	0x03, 0x1b
        /*002e*/ 	.short	0x00ff


	//----- nvinfo : EIATTR_MERCURY_ISA_VERSION
	.align		4
        /*0030*/ 	.byte	0x03, 0x5f
        /*0032*/ 	.short	0x0101


	//----- nvinfo : EIATTR_VRC_CTA_INIT_COUNT
	.align		4
        /*0034*/ 	.byte	0x02, 0x4a
	.zero		1
	.zero		1


	//----- nvinfo : EIATTR_EXIT_INSTR_OFFSETS
	.align		4
        /*0038*/ 	.byte	0x04, 0x1c
        /*003a*/ 	.short	(.L_69 - .L_68)


	//   ....[0]....
.L_68:
        /*003c*/ 	.word	0x00000060


	//----- nvinfo : EIATTR_CBANK_PARAM_SIZE
	.align		4
.L_69:
        /*0040*/ 	.byte	0x03, 0x19
        /*0042*/ 	.short	0x0010


	//----- nvinfo : EIATTR_PARAM_CBANK
	.align		4
        /*0044*/ 	.byte	0x04, 0x0a
        /*0046*/ 	.short	(.L_71 - .L_70)
	.align		4
.L_70:
        /*0048*/ 	.word	index@(.nv.constant0._Z11copyKernel2P8csrGraphPPi)
        /*004c*/ 	.short	0x0380
        /*004e*/ 	.short	0x0010


	//----- nvinfo : EIATTR_SW_WAR
	.align		4
.L_71:
        /*0050*/ 	.byte	0x04, 0x36
        /*0052*/ 	.short	(.L_73 - .L_72)
.L_72:
        /*0054*/ 	.word	0x00000008
.L_73:


//--------------------- .nv.info._Z10copyKernelP8csrGraphPiS1_S1_S1_ --------------------------
	.section	.nv.info._Z10copyKernelP8csrGraphPiS1_S1_S1_,"",@"SHT_CUDA_INFO"
	.sectionflags	@""
	.align	4


	//----- nvinfo : EIATTR_CUDA_API_VERSION
	.align		4
        /*0000*/ 	.byte	0x04, 0x37
        /*0002*/ 	.short	(.L_75 - .L_74)
.L_74:
        /*0004*/ 	.word	0x00000082


	//----- nvinfo : EIATTR_KPARAM_INFO
	.align		4
.L_75:
        /*0008*/ 	.byte	0x04, 0x17
        /*000a*/ 	.short	(.L_77 - .L_76)
.L_76:
        /*000c*/ 	.word	0x00000000
        /*0010*/ 	.short	0x0004
        /*0012*/ 	.short	0x0020
        /*0014*/ 	.byte	0x00, 0xf5, 0x21, 0x00


	//----- nvinfo : EIATTR_KPARAM_INFO
	.align		4
.L_77:
        /*0018*/ 	.byte	0x04, 0x17
        /*001a*/ 	.short	(.L_79 - .L_78)
.L_78:
        /*001c*/ 	.word	0x00000000
        /*0020*/ 	.short	0x0003
        /*0022*/ 	.short	0x0018
        /*0024*/ 	.byte	0x00, 0xf5, 0x21, 0x00


	//----- nvinfo : EIATTR_KPARAM_INFO
	.align		4
.L_79:
        /*0028*/ 	.byte	0x04, 0x17
        /*002a*/ 	.short	(.L_81 - .L_80)
.L_80:
        /*002c*/ 	.word	0x00000000
        /*0030*/ 	.short	0x0002
        /*0032*/ 	.short	0x0010
        /*0034*/ 	.byte	0x00, 0xf5, 0x21, 0x00


	//----- nvinfo : EIATTR_KPARAM_INFO
	.align		4
.L_81:
        /*0038*/ 	.byte	0x04, 0x17
        /*003a*/ 	.short	(.L_83 - .L_82)
.L_82:
        /*003c*/ 	.word	0x00000000
        /*0040*/ 	.short	0x0001
        /*0042*/ 	.short	0x0008
        /*0044*/ 	.byte	0x00, 0xf5, 0x21, 0x00


	//----- nvinfo : EIATTR_KPARAM_INFO
	.align		4
.L_83:
        /*0048*/ 	.byte	0x04, 0x17
        /*004a*/ 	.short	(.L_85 - .L_84)
.L_84:
        /*004c*/ 	.word	0x00000000
        /*0050*/ 	.short	0x0000
        /*0052*/ 	.short	0x0000
        /*0054*/ 	.byte	0x00, 0xf5, 0x21, 0x00


	//----- nvinfo : EIATTR_SPARSE_MMA_MASK
	.align		4
.L_85:
        /*0058*/ 	.byte	0x03, 0x50
        /*005a*/ 	.short	0x0000


	//----- nvinfo : EIATTR_MAXREG_COUNT
	.align		4
        /*005c*/ 	.byte	0x03, 0x1b
        /*005e*/ 	.short	0x00ff


	//----- nvinfo : EIATTR_MERCURY_ISA_VERSION
	.align		4
        /*0060*/ 	.byte	0x03, 0x5f
        /*0062*/ 	.short	0x0101


	//----- nvinfo : EIATTR_VRC_CTA_INIT_COUNT
	.align		4
        /*0064*/ 	.byte	0x02, 0x4a
	.zero		1
	.zero		1


	//----- nvinfo : EIATTR_EXIT_INSTR_OFFSETS
	.align		4
        /*0068*/ 	.byte	0x04, 0x1c
        /*006a*/ 	.short	(.L_87 - .L_86)


	//   ....[0]....
.L_86:
        /*006c*/ 	.word	0x000000b0


	//----- nvinfo : EIATTR_CBANK_PARAM_SIZE
	.align		4
.L_87:
        /*0070*/ 	.byte	0x03, 0x19
        /*0072*/ 	.short	0x0028


	//----- nvinfo : EIATTR_PARAM_CBANK
	.align		4
        /*0074*/ 	.byte	0x04, 0x0a
        /*0076*/ 	.short	(.L_89 - .L_88)
	.align		4
.L_88:
        /*0078*/ 	.word	index@(.nv.constant0._Z10copyKernelP8csrGraphPiS1_S1_S1_)
        /*007c*/ 	.short	0x0380
        /*007e*/ 	.short	0x0028


	//----- nvinfo : EIATTR_SW_WAR
	.align		4
.L_89:
        /*0080*/ 	.byte	0x04, 0x36
        /*0082*/ 	.short	(.L_91 - .L_90)
.L_90:
        /*0084*/ 	.word	0x00000008
.L_91:


//--------------------- .nv.callgraph             --------------------------
	.section	.nv.callgraph,"",@"SHT_CUDA_CALLGRAPH"
	.align	4
	.sectionentsize	8
	.align		4
        /*0000*/ 	.word	0x00000000
	.align		4
        /*0004*/ 	.word	0xffffffff
	.align		4
        /*0008*/ 	.word	0x00000000
	.align		4
        /*000c*/ 	.word	0xfffffffe
	.align		4
        /*0010*/ 	.word	0x00000000
	.align		4
        /*0014*/ 	.word	0xfffffffd
	.align		4
        /*0018*/ 	.word	0x00000000
	.align		4
        /*001c*/ 	.word	0xfffffffc


//--------------------- .text._Z13processKernelP8csrGraphPiS1_S1_S1_i --------------------------
	.section	.text._Z13processKernelP8csrGraphPiS1_S1_S1_i,"ax",@progbits
	.align	128
        .global         _Z13processKernelP8csrGraphPiS1_S1_S1_i
        .type           _Z13processKernelP8csrGraphPiS1_S1_S1_i,@function
        .size           _Z13processKernelP8csrGraphPiS1_S1_S1_i,(.L_x_32 - _Z13processKernelP8csrGraphPiS1_S1_S1_i)
        .other          _Z13processKernelP8csrGraphPiS1_S1_S1_i,@"STO_CUDA_ENTRY STV_DEFAULT"
_Z13processKernelP8csrGraphPiS1_S1_S1_i:
.text._Z13processKernelP8csrGraphPiS1_S1_S1_i:
[----:B------:R-:W0:Y:S08]  /*0000*/  LDC R1, c[0x0][0x37c] ;  /* 0x0000df00ff017b82 */ /* 0x000e300000000800 */
[----:B------:R-:W1:Y:S01]  /*0010*/  LDC.64 R4, c[0x0][0x3a0] ;  /* 0x0000e800ff047b82 */ /* 0x000e620000000a00 */
[----:B------:R-:W1:Y:S01]  /*0020*/  LDCU.64 UR6, c[0x0][0x358] ;  /* 0x00006b00ff0677ac */ /* 0x000e620008000a00 */
[----:B------:R-:W2:Y:S01]  /*0030*/  S2R R3, SR_TID.X ;  /* 0x0000000000037919 */ /* 0x000ea20000002100 */
[----:B0-----:R-:W-:-:S05]  /*0040*/  VIADD R1, R1, 0xffff7360 ;  /* 0xffff736001017836 */ /* 0x001fca0000000000 */
[----:B------:R-:W2:Y:S08]  /*0050*/  S2UR UR4, SR_CTAID.X ;  /* 0x00000000000479c3 */ /* 0x000eb00000002500 */
[----:B------:R-:W2:Y:S01]  /*0060*/  LDC R8, c[0x0][0x360] ;  /* 0x0000d800ff087b82 */ /* 0x000ea20000000800 */
[----:B-1----:R-:W3:Y:S07]  /*0070*/  LDG.E R2, desc[UR6][R4.64] ;  /* 0x0000000604027981 */ /* 0x002eee000c1e1900 */
[----:B------:R-:W0:Y:S01]  /*0080*/  LDC R27, c[0x0][0x3a8] ;  /* 0x0000ea00ff1b7b82 */ /* 0x000e220000000800 */
[----:B---3--:R-:W-:-:S13]  /*0090*/  ISETP.NE.AND P0, PT, R2, RZ, PT ;  /* 0x000000ff0200720c */ /* 0x008fda0003f05270 */
[----:B------:R-:W1:Y:S02]  /*00a0*/  @!P0 LDC.64 R6, c[0x0][0x390] ;  /* 0x0000e400ff068b82 */ /* 0x000e640000000a00 */
[----:B-1----:R1:W3:Y:S06]  /*00b0*/  @!P0 LDG.E R0, desc[UR6][R6.64] ;  /* 0x0000000606008981 */ /* 0x0022ec000c1e1900 */
[----:B------:R-:W4:Y:S01]  /*00c0*/  @P0 LDC.64 R12, c[0x0][0x398] ;  /* 0x0000e600ff0c0b82 */ /* 0x000f220000000a00 */
[----:B------:R-:W5:Y:S01]  /*00d0*/  S2R R10, SR_CgaCtaId ;  /* 0x00000000000a7919 */ /* 0x000f620000008800 */
[----:B------:R-:W-:Y:S01]  /*00e0*/  ISETP.NE.AND P1, PT, R2, RZ, PT ;  /* 0x000000ff0200720c */ /* 0x000fe20003f25270 */
[----:B----4-:R-:W3:Y:S01]  /*00f0*/  @P0 LDG.E R0, desc[UR6][R12.64] ;  /* 0x000000060c000981 */ /* 0x010ee2000c1e1900 */
[----:B--2---:R-:W-:-:S02]  /*0100*/  IMAD R9, R8, UR4, R3 ;  /* 0x0000000408097c24 */ /* 0x004fc4000f8e0203 */
[----:B0-----:R-:W-:Y:S01]  /*0110*/  SEL R4, R27, RZ, P1 ;  /* 0x000000ff1b047207 */ /* 0x001fe20000800000 */
[----:B------:R-:W0:Y:S01]  /*0120*/  LDCU.64 UR4, c[0x0][0x388] ;  /* 0x00007100ff0477ac */ /* 0x000e220008000a00 */
[----:B------:R-:W-:Y:S02]  /*0130*/  ISETP.NE.AND P1, PT, R3, RZ, PT ;  /* 0x000000ff0300720c */ /* 0x000fe40003f25270 */
[----:B------:R-:W-:Y:S02]  /*0140*/  MOV R11, 0x400 ;  /* 0x00000400000b7802 */ /* 0x000fe40000000f00 */
[----:B-1----:R-:W-:Y:S02]  /*0150*/  SHF.R.S32.HI R6, RZ, 0x1f, R4 ;  /* 0x0000001fff067819 */ /* 0x002fe40000011404 */
[----:B-----5:R-:W-:Y:S02]  /*0160*/  LEA R18, R10, R11, 0x18 ;  /* 0x0000000b0a127211 */ /* 0x020fe400078ec0ff */
[----:B------:R-:W-:-:S04]  /*0170*/  IADD3 R4, P2, PT, R4, R9, RZ ;  /* 0x0000000904047210 */ /* 0x000fc80007f5e0ff */
[----:B------:R-:W-:Y:S01]  /*0180*/  LEA.HI.X.SX32 R5, R9, R6, 0x1, P2 ;  /* 0x0000000609057211 */ /* 0x000fe200010f0eff */
[----:B------:R-:W-:Y:S04]  /*0190*/  @!P1 STS [R18+0xb004], RZ ;  /* 0x00b004ff12009388 */ /* 0x000fe80000000800 */
[----:B------:R-:W-:Y:S01]  /*01a0*/  @!P1 STS [R18+0x1000], RZ ;  /* 0x001000ff12009388 */ /* 0x000fe20000000800 */
[----:B0-----:R-:W-:-:S03]  /*01b0*/  LEA R6, P2, R4, UR4, 0x2 ;  /* 0x0000000404067c11 */ /* 0x001fc6000f8410ff */
[----:B------:R-:W-:Y:S01]  /*01c0*/  @!P1 STS [R18+0xb008], RZ ;  /* 0x00b008ff12009388 */ /* 0x000fe20000000800 */
[----:B------:R-:W-:Y:S01]  /*01d0*/  LEA.HI.X R7, R4, UR5, R5, 0x2, P2 ;  /* 0x0000000504077c11 */ /* 0x000fe200090f1405 */
[----:B------:R-:W-:Y:S01]  /*01e0*/  IMAD.MOV.U32 R4, RZ, RZ, -0x1 ;  /* 0xffffffffff047424 */ /* 0x000fe200078e00ff */
[----:B------:R-:W-:Y:S01]  /*01f0*/  BAR.SYNC.DEFER_BLOCKING 0x0 ;  /* 0x0000000000007b1d */ /* 0x000fe20000010000 */
[----:B---3--:R-:W-:-:S13]  /*0200*/  ISETP.GE.AND P0, PT, R9, R0, PT ;  /* 0x000000000900720c */ /* 0x008fda0003f06270 */
[----:B------:R-:W0:Y:S01]  /*0210*/  @!P0 LDC.64 R14, c[0x0][0x380] ;  /* 0x0000e000ff0e8b82 */ /* 0x000e220000000a00 */
[----:B------:R-:W2:Y:S04]  /*0220*/  @!P0 LDG.E R4, desc[UR6][R6.64] ;  /* 0x0000000606048981 */ /* 0x000ea8000c1e1900 */
[----:B0-----:R-:W2:Y:S01]  /*0230*/  @!P0 LDG.E.64 R14, desc[UR6][R14.64] ;  /* 0x000000060e0e8981 */ /* 0x001ea2000c1e1b00 */
[----:B------:R-:W-:Y:S02]  /*0240*/  IMAD.MOV.U32 R5, RZ, RZ, RZ ;  /* 0x000000ffff057224 */ /* 0x000fe400078e00ff */
[----:B------:R-:W-:Y:S01]  /*0250*/  IMAD.MOV.U32 R8, RZ, RZ, RZ ;  /* 0x000000ffff087224 */ /* 0x000fe200078e00ff */
[----:B------:R-:W0:Y:S01]  /*0260*/  S2R R12, SR_LANEID ;  /* 0x00000000000c7919 */ /* 0x000e220000000000 */
[----:B--2---:R-:W-:-:S05]  /*0270*/  @!P0 IMAD.WIDE R16, R4, 0x4, R14 ;  /* 0x0000000404108825 */ /* 0x004fca00078e020e */
[----:B------:R-:W2:Y:S04]  /*0280*/  @!P0 LD.E R5, desc[UR6][R16.64] ;  /* 0x0000000610058980 */ /* 0x000ea8000c101900 */
[----:B------:R-:W2:Y:S01]  /*0290*/  @!P0 LD.E R8, desc[UR6][R16.64+0x4] ;  /* 0x0000040610088980 */ /* 0x000ea2000c101900 */
[----:B------:R-:W-:Y:S01]  /*02a0*/  VOTEU.ANY UR4, UPT, PT ;  /* 0x0000000000047886 */ /* 0x000fe200038e0100 */
[----:B------:R-:W-:Y:S01]  /*02b0*/  VIADD R15, R11, 0x1000 ;  /* 0x000010000b0f7836 */ /* 0x000fe20000000000 */
[----:B------:R-:W-:Y:S01]  /*02c0*/  UFLO.U32 UR4, UR4 ;  /* 0x00000004000472bd */ /* 0x000fe200080e0000 */
[----:B------:R-:W-:Y:S03]  /*02d0*/  BSSY.RECONVERGENT B0, `(.L_x_0) ;  /* 0x000003a000007945 */ /* 0x000fe60003800200 */
[----:B------:R-:W-:-:S02]  /*02e0*/  LEA R15, R10, R15, 0x18 ;  /* 0x0000000f0a0f7211 */ /* 0x000fc400078ec0ff */
[----:B0-----:R-:W-:Y:S01]  /*02f0*/  ISETP.EQ.U32.AND P0, PT, R12, UR4, PT ;  /* 0x000000040c007c0c */ /* 0x001fe2000bf02070 */
[----:B--2---:R-:W-:-:S04]  /*0300*/  IMAD.IADD R13, R8, 0x1, -R5 ;  /* 0x00000001080d7824 */ /* 0x004fc800078e0a05 */
[----:B------:R-:W0:Y:S02]  /*0310*/  REDUX.SUM UR5, R13 ;  /* 0x000000000d0573c4 */ /* 0x000e24000000c000 */
[----:B0-----:R-:W-:-:S06]  /*0320*/  IMAD.U32 R20, RZ, RZ, UR5 ;  /* 0x00000005ff147e24 */ /* 0x001fcc000f8e00ff */
[----:B------:R-:W-:Y:S01]  /*0330*/  @P0 ATOMS.ADD RZ, [R15], R20 ;  /* 0x000000140fff038c */ /* 0x000fe20000000000 */
[----:B------:R-:W-:Y:S01]  /*0340*/  BAR.SYNC.DEFER_BLOCKING 0x0 ;  /* 0x0000000000007b1d */ /* 0x000fe20000010000 */
[----:B------:R-:W-:-:S04]  /*0350*/  ISETP.NE.AND P0, PT, R2, 0x1, PT ;  /* 0x000000010200780c */ /* 0x000fc80003f05270 */
[----:B------:R-:W-:-:S04]  /*0360*/  SEL R27, R27, RZ, P0 ;  /* 0x000000ff1b1b7207 */ /* 0x000fc80000000000 */
[----:B------:R-:W-:Y:S01]  /*0370*/  SHF.R.S32.HI R2, RZ, 0x1f, R27 ;  /* 0x0000001fff027819 */ /* 0x000fe2000001141b */
[----:B------:R-:W0:Y:S02]  /*0380*/  LDS R14, [R18+0x1000] ;  /* 0x00100000120e7984 */ /* 0x000e240000000800 */
[----:B0-----:R-:W-:-:S05]  /*0390*/  VIADD R14, R14, 0x3ff ;  /* 0x000003ff0e0e7836 */ /* 0x001fca0000000000 */
[----:B------:R-:W-:-:S04]  /*03a0*/  SHF.R.S32.HI R17, RZ, 0x1f, R14 ;  /* 0x0000001fff117819 */ /* 0x000fc8000001140e */
[----:B------:R-:W-:-:S04]  /*03b0*/  LEA.HI R17, R17, R14, RZ, 0xa ;  /* 0x0000000e11117211 */ /* 0x000fc800078f50ff */
[----:B------:R-:W-:-:S04]  /*03c0*/  SHF.R.S32.HI R14, RZ, 0xa, R17 ;  /* 0x0000000aff0e7819 */ /* 0x000fc80000011411 */
[----:B------:R-:W-:-:S13]  /*03d0*/  ISETP.GT.AND P1, PT, R13, R14, PT ;  /* 0x0000000e0d00720c */ /* 0x000fda0003f24270 */
[----:B------:R-:W-:Y:S05]  /*03e0*/  @!P1 BRA `(.L_x_1) ;  /* 0x0000000000a09947 */ /* 0x000fea0003800000 */
[----:B------:R-:W-:Y:S01]  /*03f0*/  VOTE.ANY R13, PT, PT ;  /* 0x00000000000d7806 */ /* 0x000fe200038e0100 */
[----:B------:R-:W-:-:S03]  /*0400*/  IMAD.IADD R15, R5, 0x1, R14 ;  /* 0x00000001050f7824 */ /* 0x000fc600078e020e */
[----:B------:R-:W-:Y:S01]  /*0410*/  ISETP.EQ.U32.AND P0, PT, R13, -0x1, PT ;  /* 0xffffffff0d00780c */ /* 0x000fe20003f02070 */
[----:B------:R-:W-:Y:S02]  /*0420*/  VIADD R13, R11, 0xb008 ;  /* 0x0000b0080b0d7836 */ /* 0x000fe40000000000 */
[----:B------:R-:W-:-:S03]  /*0430*/  IMAD.IADD R17, R8, 0x1, -R15 ;  /* 0x0000000108117824 */ /* 0x000fc600078e0a0f */
[----:B------:R-:W-:Y:S01]  /*0440*/  LEA R13, R10, R13, 0x18 ;  /* 0x0000000d0a0d7211 */ /* 0x000fe200078ec0ff */
[----:B------:R-:W-:-:S06]  /*0450*/  IMAD.SHL.U32 R19, R17, 0x2, RZ ;  /* 0x0000000211137824 */ /* 0x000fcc00078e00ff */
[----:B------:R0:W1:Y:S01]  /*0460*/  @!P0 ATOMS.ADD R14, [R13], R19 ;  /* 0x000000130d0e838c */ /* 0x0000620000000000 */
[----:B------:R-:W-:Y:S05]  /*0470*/  @!P0 BRA `(.L_x_2) ;  /* 0x0000000000408947 */ /* 0x000fea0003800000 */
[----:B-1----:R-:W1:Y:S01]  /*0480*/  SHFL.UP P0, R14, R19, 0x1, RZ ;  /* 0x04200000130e7989 */ /* 0x002e6200000000ff */
[----:B------:R-:W-:Y:S01]  /*0490*/  IMAD.MOV.U32 R16, RZ, RZ, R19 ;  /* 0x000000ffff107224 */ /* 0x000fe200078e0013 */
[----:B------:R-:W-:Y:S01]  /*04a0*/  ISETP.EQ.U32.AND P1, PT, R12, 0x1f, PT ;  /* 0x0000001f0c00780c */ /* 0x000fe20003f22070 */
[----:B-1----:R-:W-:-:S05]  /*04b0*/  @P0 IMAD.IADD.U32 R16, R19, 0x1, R14 ;  /* 0x0000000113100824 */ /* 0x002fca00078e000e */
[----:B------:R-:W1:Y:S02]  /*04c0*/  SHFL.UP P0, R15, R16, 0x2, RZ ;  /* 0x04400000100f7989 */ /* 0x000e6400000000ff */
[----:B-1----:R-:W-:-:S05]  /*04d0*/  @P0 IMAD.IADD.U32 R16, R16, 0x1, R15 ;  /* 0x0000000110100824 */ /* 0x002fca00078e000f */
[----:B------:R-:W1:Y:S02]  /*04e0*/  SHFL.UP P0, R15, R16, 0x4, RZ ;  /* 0x04800000100f7989 */ /* 0x000e6400000000ff */
[----:B-1----:R-:W-:-:S05]  /*04f0*/  @P0 IMAD.IADD.U32 R16, R16, 0x1, R15 ;  /* 0x0000000110100824 */ /* 0x002fca00078e000f */
[----:B------:R-:W1:Y:S02]  /*0500*/  SHFL.UP P0, R15, R16, 0x8, RZ ;  /* 0x05000000100f7989 */ /* 0x000e6400000000ff */
[----:B-1----:R-:W-:-:S05]  /*0510*/  @P0 IMAD.IADD.U32 R16, R16, 0x1, R15 ;  /* 0x0000000110100824 */ /* 0x002fca00078e000f */
[----:B------:R-:W1:Y:S02]  /*0520*/  SHFL.UP P0, R15, R16, 0x10, RZ ;  /* 0x06000000100f7989 */ /* 0x000e6400000000ff */
[----:B-1----:R-:W-:-:S05]  /*0530*/  @P0 IMAD.IADD.U32 R16, R16, 0x1, R15 ;  /* 0x0000000110100824 */ /* 0x002fca00078e000f */
[----:B0-----:R-:W0:Y:S04]  /*0540*/  @P1 ATOMS.ADD R13, [R13], R16 ;  /* 0x000000100d0d138c */ /* 0x001e280000000000 */
[----:B------:R-:W-:Y:S04]  /*0550*/  SHFL.UP P0, R15, R16, 0x1, RZ ;  /* 0x04200000100f7989 */ /* 0x000fe800000000ff */
[----:B0-----:R-:W0:Y:S02]  /*0560*/  SHFL.IDX PT, R14, R13, 0x1f, 0x1f ;  /* 0x03e01f000d0e7f89 */ /* 0x001e2400000e0000 */
[----:B0-----:R-:W-:-:S07]  /*0570*/  @P0 IMAD.IADD.U32 R14, R14, 0x1, R15 ;  /* 0x000000010e0e0824 */ /* 0x001fce00078e000f */
.L_x_2:
[----:B-1----:R-:W-:-:S04]  /*0580*/  ISETP.GT.AND P0, PT, R14, 0x27fe, PT ;  /* 0x000027fe0e00780c */ /* 0x002fc80003f04270 */
[----:B------:R-:W-:-:S13]  /*0590*/  ISETP.LT.OR P0, PT, R17, 0x1, P0 ;  /* 0x000000011100780c */ /* 0x000fda0000701670 */
[----:B------:R-:W-:Y:S05]  /*05a0*/  @P0 BRA `(.L_x_1) ;  /* 0x0000000000300947 */ /* 0x000fea0003800000 */
[----:B------:R-:W-:Y:S02]  /*05b0*/  VIADD R11, R11, 0x1004 ;  /* 0x000010040b0b7836 */ /* 0x000fe40000000000 */
[----:B0-----:R-:W-:-:S03]  /*05c0*/  IMAD.IADD R19, R19, 0x1, R14 ;  /* 0x0000000113137824 */ /* 0x001fc600078e020e */
[----:B------:R-:W-:-:S07]  /*05d0*/  LEA R11, R10, R11, 0x18 ;  /* 0x0000000b0a0b7211 */ /* 0x000fce00078ec0ff */
.L_x_3:
[----:B------:R-:W-:Y:S02]  /*05e0*/  IMAD R13, R14, 0x4, R11 ;  /* 0x000000040e0d7824 */ /* 0x000fe400078e020b */
[----:B------:R-:W-:Y:S02]  /*05f0*/  VIADD R8, R8, 0xffffffff ;  /* 0xffffffff08087836 */ /* 0x000fe40000000000 */
[----:B------:R-:W-:Y:S01]  /*0600*/  IMAD.MOV.U32 R10, RZ, RZ, R14 ;  /* 0x000000ffff0a7224 */ /* 0x000fe200078e000e */
[----:B------:R1:W-:Y:S01]  /*0610*/  STS [R13], R4 ;  /* 0x000000040d007388 */ /* 0x0003e20000000800 */
[----:B------:R-:W-:-:S03]  /*0620*/  VIADD R14, R14, 0x2 ;  /* 0x000000020e0e7836 */ /* 0x000fc60000000000 */
[----:B------:R1:W-:Y:S01]  /*0630*/  STS [R13+0x4], R8 ;  /* 0x000004080d007388 */ /* 0x0003e20000000800 */
[----:B------:R-:W-:Y:S02]  /*0640*/  ISETP.LT.AND P1, PT, R10, 0x27fd, PT ;  /* 0x000027fd0a00780c */ /* 0x000fe40003f21270 */
[----:B------:R-:W-:-:S13]  /*0650*/  ISETP.GE.AND P0, PT, R14, R19, PT ;  /* 0x000000130e00720c */ /* 0x000fda0003f06270 */
[----:B-1----:R-:W-:Y:S05]  /*0660*/  @!P0 BRA P1, `(.L_x_3) ;  /* 0xfffffffc00dc8947 */ /* 0x002fea000083ffff */
.L_x_1:
[----:B------:R-:W-:Y:S05]  /*0670*/  BSYNC.RECONVERGENT B0 ;  /* 0x0000000000007941 */ /* 0x000fea0003800200 */
.L_x_0:
[----:B------:R-:W-:Y:S01]  /*0680*/  BAR.SYNC.DEFER_BLOCKING 0x0 ;  /* 0x0000000000007b1d */ /* 0x000fe20000010000 */
[----:B------:R-:W-:-:S04]  /*0690*/  ISETP.GE.AND P0, PT, R5, R8, PT ;  /* 0x000000080500720c */ /* 0x000fc80003f06270 */
[----:B------:R-:W-:Y:S01]  /*06a0*/  ISETP.GE.OR P0, PT, R9, R0, P0 ;  /* 0x000000000900720c */ /* 0x000fe20000706670 */
[----:B------:R-:W-:Y:S01]  /*06b0*/  BSSY.RECONVERGENT B0, `(.L_x_4) ;  /* 0x0000022000007945 */ /* 0x000fe20003800200 */
[----:B------:R-:W-:-:S11]  /*06c0*/  IMAD.MOV.U32 R0, RZ, RZ, RZ ;  /* 0x000000ffff007224 */ /* 0x000fd600078e00ff */
[----:B------:R-:W-:Y:S05]  /*06d0*/  @P0 BRA `(.L_x_5) ;  /* 0x00000000007c0947 */ /* 0x000fea0003800000 */
[----:B------:R-:W1:Y:S01]  /*06e0*/  LDC.64 R10, c[0x0][0x380] ;  /* 0x0000e000ff0a7b82 */ /* 0x000e620000000a00 */
[----:B------:R-:W-:-:S07]  /*06f0*/  IMAD.MOV.U32 R0, RZ, RZ, RZ ;  /* 0x000000ffff007224 */ /* 0x000fce00078e00ff */
.L_x_9:
[----:B01----:R-:W2:Y:S04]  /*0700*/  LDG.E.64 R12, desc[UR6][R10.64+0x8] ;  /* 0x000008060a0c7981 */ /* 0x003ea8000c1e1b00 */
[----:B------:R-:W3:Y:S01]  /*0710*/  LDG.E.64 R14, desc[UR6][R10.64+0x10] ;  /* 0x000010060a0e7981 */ /* 0x000ee2000c1e1b00 */
[----:B--2---:R-:W-:-:S03]  /*0720*/  IMAD.WIDE R16, R5, 0x4, R12 ;  /* 0x0000000405107825 */ /* 0x004fc600078e020c */
[----:B------:R-:W2:Y:S04]  /*0730*/  LDG.E.64 R12, desc[UR6][R10.64+0x18] ;  /* 0x000018060a0c7981 */ /* 0x000ea8000c1e1b00 */
[----:B------:R-:W4:Y:S01]  /*0740*/  LD.E R16, desc[UR6][R16.64] ;  /* 0x0000000610107980 */ /* 0x000f22000c101900 */
[----:B---3--:R-:W-:-:S06]  /*0750*/  IMAD.WIDE R18, R5, 0x4, R14 ;  /* 0x0000000405127825 */ /* 0x008fcc00078e020e */
[----:B------:R-:W3:Y:S01]  /*0760*/  LD.E R18, desc[UR6][R18.64] ;  /* 0x0000000612127980 */ /* 0x000ee2000c101900 */
[----:B--2---:R-:W-:-:S04]  /*0770*/  IMAD.WIDE R14, R4, 0x4, R12 ;  /* 0x00000004040e7825 */ /* 0x004fc800078e020c */
[----:B----4-:R-:W-:Y:S02]  /*0780*/  IMAD.WIDE R12, R16, 0x4, R12 ;  /* 0x00000004100c7825 */ /* 0x010fe400078e020c */
[----:B------:R-:W3:Y:S04]  /*0790*/  LD.E R15, desc[UR6][R14.64] ;  /* 0x000000060e0f7980 */ /* 0x000ee8000c101900 */
[----:B------:R-:W2:Y:S01]  /*07a0*/  LD.E R9, desc[UR6][R12.64] ;  /* 0x000000060c097980 */ /* 0x000ea2000c101900 */
[----:B------:R-:W-:Y:S01]  /*07b0*/  BSSY.RELIABLE B1, `(.L_x_6) ;  /* 0x000000b000017945 */ /* 0x000fe20003800100 */
[----:B---3--:R-:W-:-:S05]  /*07c0*/  IMAD.IADD R20, R18, 0x1, R15 ;  /* 0x0000000112147824 */ /* 0x008fca00078e020f */
[----:B--2---:R-:W-:-:S13]  /*07d0*/  ISETP.GT.AND P0, PT, R9, R20, PT ;  /* 0x000000140900720c */ /* 0x004fda0003f04270 */
[----:B------:R-:W-:Y:S05]  /*07e0*/  @!P0 BRA `(.L_x_7) ;  /* 0x00000000001c8947 */ /* 0x000fea0003800000 */
[C---:B------:R-:W-:Y:S01]  /*07f0*/  IMAD R9, R0.reuse, 0x4, R1 ;  /* 0x0000000400097824 */ /* 0x040fe200078e0201 */
[----:B------:R0:W-:Y:S01]  /*0800*/  ST.E desc[UR6][R12.64], R20 ;  /* 0x000000140c007985 */ /* 0x0001e2000c101906 */
[----:B------:R-:W-:-:S03]  /*0810*/  VIADD R0, R0, 0x1 ;  /* 0x0000000100007836 */ /* 0x000fc60000000000 */
[----:B------:R0:W-:Y:S02]  /*0820*/  STL [R9], R16 ;  /* 0x0000001009007387 */ /* 0x0001e40000100800 */
[----:B------:R-:W-:-:S13]  /*0830*/  ISETP.NE.AND P0, PT, R0, 0x2327, PT ;  /* 0x000023270000780c */ /* 0x000fda0003f05270 */
[----:B------:R-:W-:Y:S05]  /*0840*/  @!P0 BREAK.RELIABLE B1 ;  /* 0x0000000000018942 */ /* 0x000fea0003800100 */
[----:B0-----:R-:W-:Y:S05]  /*0850*/  @!P0 BRA `(.L_x_8) ;  /* 0x0000000000148947 */ /* 0x001fea0003800000 */
.L_x_7:
[----:B------:R-:W-:Y:S05]  /*0860*/  BSYNC.RELIABLE B1 ;  /* 0x0000000000017941 */ /* 0x000fea0003800100 */
.L_x_6:
[----:B------:R-:W-:-:S05]  /*0870*/  VIADD R5, R5, 0x1 ;  /* 0x0000000105057836 */ /* 0x000fca0000000000 */
[----:B------:R-:W-:-:S13]  /*0880*/  ISETP.NE.AND P0, PT, R5, R8, PT ;  /* 0x000000080500720c */ /* 0x000fda0003f05270 */
[----:B------:R-:W-:Y:S05]  /*0890*/  @P0 BRA `(.L_x_9) ;  /* 0xfffffffc00980947 */ /* 0x000fea000383ffff */
[----:B------:R-:W-:Y:S05]  /*08a0*/  BRA `(.L_x_5) ;  /* 0x0000000000087947 */ /* 0x000fea0003800000 */
.L_x_8:
[----:B------:R1:W-:Y:S01]  /*08b0*/  STL [R1+0x8c9c], R4 ;  /* 0x008c9c0401007387 */ /* 0x0003e20000100800 */
[----:B------:R-:W-:-:S07]  /*08c0*/  IMAD.MOV.U32 R0, RZ, RZ, 0x2328 ;  /* 0x00002328ff007424 */ /* 0x000fce00078e00ff */
.L_x_5:
[----:B------:R-:W-:Y:S05]  /*08d0*/  BSYNC.RECONVERGENT B0 ;  /* 0x0000000000007941 */ /* 0x000fea0003800200 */
.L_x_4:
[----:B------:R-:W-:Y:S05]  /*08e0*/  WARPSYNC.ALL ;  /* 0x0000000000007948 */ /* 0x000fea0003800000 */
[----:B------:R-:W2:Y:S01]  /*08f0*/  S2R R16, SR_CgaCtaId ;  /* 0x0000000000107919 */ /* 0x000ea20000008800 */
[----:B------:R-:W-:Y:S01]  /*0900*/  MOV R10, 0x400 ;  /* 0x00000400000a7802 */ /* 0x000fe20000000f00 */
[----:B------:R-:W-:Y:S01]  /*0910*/  BSSY B0, `(.L_x_10) ;  /* 0x000004c000007945 */ /* 0x000fe20003800000 */
[----:B------:R-:W-:Y:S02]  /*0920*/  ISETP.GT.AND P0, PT, R0, 0x2325, PT ;  /* 0x000023250000780c */ /* 0x000fe40003f04270 */
[----:B--2---:R-:W-:-:S05]  /*0930*/  LEA R5, R16, R10, 0x18 ;  /* 0x0000000a10057211 */ /* 0x004fca00078ec0ff */
[----:B-1----:R-:W1:Y:S04]  /*0940*/  LDS R4, [R5+0xb004] ;  /* 0x00b0040005047984 */ /* 0x002e680000000800 */
[----:B------:R-:W2:Y:S01]  /*0950*/  LDS R14, [R5+0xb008] ;  /* 0x00b00800050e7984 */ /* 0x000ea20000000800 */
[----:B-1----:R-:W-:-:S04]  /*0960*/  ISETP.GT.OR P0, PT, R4, 0x27ff, P0 ;  /* 0x000027ff0400780c */ /* 0x002fc80000704670 */
[----:B--2---:R-:W-:-:S13]  /*0970*/  ISETP.GE.OR P0, PT, R4, R14, P0 ;  /* 0x0000000e0400720c */ /* 0x004fda0000706670 */
[----:B------:R-:W-:Y:S05]  /*0980*/  @P0 BRA `(.L_x_11) ;  /* 0x0000000400100947 */ /* 0x000fea0003800000 */
[----:B------:R-:W1:Y:S01]  /*0990*/  S2R R8, SR_LANEID ;  /* 0x0000000000087919 */ /* 0x000e620000000000 */
[----:B------:R-:W-:Y:S01]  /*09a0*/  VOTEU.ANY UR4, UPT, PT ;  /* 0x0000000000047886 */ /* 0x000fe200038e0100 */
[----:B------:R-:W-:Y:S01]  /*09b0*/  VIADD R15, R10, 0xb004 ;  /* 0x0000b0040a0f7836 */ /* 0x000fe20000000000 */
[----:B------:R-:W-:Y:S04]  /*09c0*/  FLO.U32 R5, UR4 ;  /* 0x0000000400057d00 */ /* 0x000fe800080e0000 */
[----:B------:R-:W-:-:S04]  /*09d0*/  LEA R15, R16, R15, 0x18 ;  /* 0x0000000f100f7211 */ /* 0x000fc800078ec0ff */
[----:B------:R-:W2:Y:S02]  /*09e0*/  POPC R4, UR4 ;  /* 0x0000000400047d09 */ /* 0x000ea40008000000 */
[----:B--2---:R-:W-:Y:S01]  /*09f0*/  IMAD.SHL.U32 R4, R4, 0x2, RZ ;  /* 0x0000000204047824 */ /* 0x004fe200078e00ff */
[----:B-1----:R-:W-:Y:S02]  /*0a00*/  ISETP.EQ.U32.AND P0, PT, R5, R8, PT ;  /* 0x000000080500720c */ /* 0x002fe40003f02070 */
[----:B------:R-:W1:Y:S11]  /*0a10*/  S2R R8, SR_LTMASK ;  /* 0x0000000000087919 */ /* 0x000e760000003900 */
[----:B------:R-:W2:Y:S01]  /*0a20*/  @P0 ATOMS.ADD R4, [R15], R4 ;  /* 0x000000040f04038c */ /* 0x000ea20000000000 */
[----:B-1----:R-:W-:-:S03]  /*0a30*/  LOP3.LUT R8, R8, UR4, RZ, 0xc0, !PT ;  /* 0x0000000408087c12 */ /* 0x002fc6000f8ec0ff */
[----:B--2---:R-:W1:Y:S03]  /*0a40*/  SHFL.IDX PT, R9, R4, R5, 0x1f ;  /* 0x00001f0504097589 */ /* 0x004e6600000e0000 */
[----:B------:R-:W1:Y:S02]  /*0a50*/  POPC R8, R8 ;  /* 0x0000000800087309 */ /* 0x000e640000000000 */
[----:B-1----:R-:W-:-:S05]  /*0a60*/  IMAD R9, R8, 0x2, R9 ;  /* 0x0000000208097824 */ /* 0x002fca00078e0209 */
[----:B------:R-:W-:-:S04]  /*0a70*/  ISETP.GE.AND P0, PT, R9, R14, PT ;  /* 0x0000000e0900720c */ /* 0x000fc80003f06270 */
[----:B------:R-:W-:-:S13]  /*0a80*/  ISETP.GT.OR P0, PT, R9, 0x27fe, P0 ;  /* 0x000027fe0900780c */ /* 0x000fda0000704670 */
[----:B------:R-:W-:Y:S05]  /*0a90*/  @P0 BRA `(.L_x_11) ;  /* 0x0000000000cc0947 */ /* 0x000fea0003800000 */
[----:B------:R-:W1:Y:S01]  /*0aa0*/  LDC.64 R4, c[0x0][0x380] ;  /* 0x0000e000ff047b82 */ /* 0x000e620000000a00 */
[----:B0-----:R-:W-:Y:S02]  /*0ab0*/  VIADD R13, R10, 0x1004 ;  /* 0x000010040a0d7836 */ /* 0x001fe40000000000 */
[----:B------:R-:W-:-:S03]  /*0ac0*/  IMAD.MOV.U32 R11, RZ, RZ, R9 ;  /* 0x000000ffff0b7224 */ /* 0x000fc600078e0009 */
[----:B------:R-:W-:-:S07]  /*0ad0*/  LEA R16, R16, R13, 0x18 ;  /* 0x0000000d10107211 */ /* 0x000fce00078ec0ff */
.L_x_14:
[----:B-1----:R-:W2:Y:S01]  /*0ae0*/  LDG.E.64 R8, desc[UR6][R4.64+0x8] ;  /* 0x0000080604087981 */ /* 0x002ea2000c1e1b00 */
[----:B------:R-:W-:-:S03]  /*0af0*/  IMAD R20, R11, 0x4, R16 ;  /* 0x000000040b147824 */ /* 0x000fc600078e0210 */
[----:B------:R-:W3:Y:S04]  /*0b00*/  LDG.E.64 R10, desc[UR6][R4.64+0x10] ;  /* 0x00001006040a7981 */ /* 0x000ee8000c1e1b00 */
[----:B------:R-:W2:Y:S04]  /*0b10*/  LDS R13, [R20+0x4] ;  /* 0x00000400140d7984 */ /* 0x000ea80000000800 */
[----:B------:R-:W0:Y:S01]  /*0b20*/  LDS R17, [R20] ;  /* 0x0000000014117984 */ /* 0x000e220000000800 */
[----:B--2---:R-:W-:-:S03]  /*0b30*/  IMAD.WIDE R18, R13, 0x4, R8 ;  /* 0x000000040d127825 */ /* 0x004fc600078e0208 */
[----:B------:R-:W0:Y:S04]  /*0b40*/  LDG.E.64 R8, desc[UR6][R4.64+0x18] ;  /* 0x0000180604087981 */ /* 0x000e28000c1e1b00 */
[----:B------:R-:W2:Y:S01]  /*0b50*/  LD.E R19, desc[UR6][R18.64] ;  /* 0x0000000612137980 */ /* 0x000ea2000c101900 */
[----:B---3--:R-:W-:-:S06]  /*0b60*/  IMAD.WIDE R12, R13, 0x4, R10 ;  /* 0x000000040d0c7825 */ /* 0x008fcc00078e020a */
[----:B------:R-:W3:Y:S01]  /*0b70*/  LD.E R12, desc[UR6][R12.64] ;  /* 0x000000060c0c7980 */ /* 0x000ee2000c101900 */
[----:B0-----:R-:W-:-:S04]  /*0b80*/  IMAD.WIDE R10, R17, 0x4, R8 ;  /* 0x00000004110a7825 */ /* 0x001fc800078e0208 */
[----:B--2---:R-:W-:Y:S02]  /*0b90*/  IMAD.WIDE R8, R19, 0x4, R8 ;  /* 0x0000000413087825 */ /* 0x004fe400078e0208 */
[----:B------:R-:W3:Y:S04]  /*0ba0*/  LD.E R11, desc[UR6][R10.64] ;  /* 0x000000060a0b7980 */ /* 0x000ee8000c101900 */
[----:B------:R-:W2:Y:S01]  /*0bb0*/  LD.E R21, desc[UR6][R8.64] ;  /* 0x0000000608157980 */ /* 0x000ea2000c101900 */
[----:B------:R-:W-:Y:S05]  /*0bc0*/  YIELD ;  /* 0x0000000000007946 */ /* 0x000fea0003800000 */
[----:B------:R-:W-:Y:S01]  /*0bd0*/  BSSY.RELIABLE B1, `(.L_x_12) ;  /* 0x0000010000017945 */ /* 0x000fe20003800100 */
[----:B---3--:R-:W-:-:S05]  /*0be0*/  IMAD.IADD R22, R12, 0x1, R11 ;  /* 0x000000010c167824 */ /* 0x008fca00078e020b */
[----:B--2---:R-:W-:-:S13]  /*0bf0*/  ISETP.GT.AND P0, PT, R21, R22, PT ;  /* 0x000000161500720c */ /* 0x004fda0003f04270 */
[----:B------:R-:W-:Y:S05]  /*0c00*/  @!P0 BRA `(.L_x_13) ;  /* 0x0000000000308947 */ /* 0x000fea0003800000 */
[C---:B------:R-:W-:Y:S01]  /*0c10*/  IMAD R10, R0.reuse, 0x4, R1 ;  /* 0x00000004000a7824 */ /* 0x040fe200078e0201 */
[----:B------:R1:W-:Y:S01]  /*0c20*/  ST.E desc[UR6][R8.64], R22 ;  /* 0x0000001608007985 */ /* 0x0003e2000c101906 */
[C---:B------:R-:W-:Y:S01]  /*0c30*/  ISETP.GT.AND P0, PT, R0.reuse, 0x2323, PT ;  /* 0x000023230000780c */ /* 0x040fe20003f04270 */
[----:B------:R-:W-:Y:S02]  /*0c40*/  VIADD R0, R0, 0x2 ;  /* 0x0000000200007836 */ /* 0x000fe40000000000 */
[----:B------:R1:W-:Y:S04]  /*0c50*/  STL [R10], R19 ;  /* 0x000000130a007387 */ /* 0x0003e80000100800 */
[----:B------:R1:W-:Y:S06]  /*0c60*/  STL [R10+0x4], R17 ;  /* 0x000004110a007387 */ /* 0x0003ec0000100800 */
[----:B------:R-:W-:Y:S05]  /*0c70*/  @P0 BREAK.RELIABLE B1 ;  /* 0x0000000000010942 */ /* 0x000fea0003800100 */
[----:B-1----:R-:W-:Y:S05]  /*0c80*/  @P0 BRA `(.L_x_11) ;  /* 0x0000000000500947 */ /* 0x002fea0003800000 */
[----:B------:R-:W0:Y:S01]  /*0c90*/  S2UR UR5, SR_CgaCtaId ;  /* 0x00000000000579c3 */ /* 0x000e220000008800 */
[----:B------:R-:W-:Y:S02]  /*0ca0*/  UMOV UR4, 0x400 ;  /* 0x0000040000047882 */ /* 0x000fe40000000000 */
[----:B0-----:R-:W-:-:S09]  /*0cb0*/  ULEA UR4, UR5, UR4, 0x18 ;  /* 0x0000000405047291 */ /* 0x001fd2000f8ec0ff */
[----:B------:R-:W0:Y:S03]  /*0cc0*/  LDS R14, [UR4+0xb008] ;  /* 0x00b00804ff0e7984 */ /* 0x000e260008000800 */
.L_x_13:
[----:B------:R-:W-:Y:S05]  /*0cd0*/  BSYNC.RELIABLE B1 ;  /* 0x0000000000017941 */ /* 0x000fea0003800100 */
.L_x_12:
[----:B------:R-:W1:Y:S01]  /*0ce0*/  S2R R10, SR_LANEID ;  /* 0x00000000000a7919 */ /* 0x000e620000000000 */
[----:B------:R-:W-:Y:S02]  /*0cf0*/  VOTEU.ANY UR4, UPT, PT ;  /* 0x0000000000047886 */ /* 0x000fe400038e0100 */
[----:B------:R-:W1:Y:S01]  /*0d00*/  FLO.U32 R9, UR4 ;  /* 0x0000000400097d00 */ /* 0x000e6200080e0000 */
[----:B------:R-:W2:Y:S07]  /*0d10*/  S2R R12, SR_LTMASK ;  /* 0x00000000000c7919 */ /* 0x000eae0000003900 */
[----:B------:R-:W3:Y:S01]  /*0d20*/  POPC R8, UR4 ;  /* 0x0000000400087d09 */ /* 0x000ee20008000000 */
[----:B-1----:R-:W-:Y:S01]  /*0d30*/  ISETP.EQ.U32.AND P0, PT, R9, R10, PT ;  /* 0x0000000a0900720c */ /* 0x002fe20003f02070 */
[----:B---3--:R-:W-:Y:S01]  /*0d40*/  IMAD.SHL.U32 R10, R8, 0x2, RZ ;  /* 0x00000002080a7824 */ /* 0x008fe200078e00ff */
[----:B0-----:R-:W-:-:S02]  /*0d50*/  VIMNMX R8, PT, PT, R14, 0x27ff, PT ;  /* 0x000027ff0e087848 */ /* 0x001fc40003fe0100 */
[----:B--2---:R-:W-:-:S06]  /*0d60*/  LOP3.LUT R12, R12, UR4, RZ, 0xc0, !PT ;  /* 0x000000040c0c7c12 */ /* 0x004fcc000f8ec0ff */
[----:B------:R-:W0:Y:S03]  /*0d70*/  POPC R12, R12 ;  /* 0x0000000c000c7309 */ /* 0x000e260000000000 */
[----:B------:R-:W1:Y:S04]  /*0d80*/  @P0 ATOMS.ADD R10, [R15], R10 ;  /* 0x0000000a0f0a038c */ /* 0x000e680000000000 */
[----:B-1----:R-:W0:Y:S02]  /*0d90*/  SHFL.IDX PT, R9, R10, R9, 0x1f ;  /* 0x00001f090a097589 */ /* 0x002e2400000e0000 */
[----:B0-----:R-:W-:-:S05]  /*0da0*/  IMAD R11, R12, 0x2, R9 ;  /* 0x000000020c0b7824 */ /* 0x001fca00078e0209 */
[----:B------:R-:W-:-:S13]  /*0db0*/  ISETP.GT.AND P0, PT, R8, R11, PT ;  /* 0x0000000b0800720c */ /* 0x000fda0003f04270 */
[----:B------:R-:W-:Y:S05]  /*0dc0*/  @P0 BRA `(.L_x_14) ;  /* 0xfffffffc00440947 */ /* 0x000fea000383ffff */
.L_x_11:
[----:B------:R-:W-:Y:S05]  /*0dd0*/  BSYNC B0 ;  /* 0x0000000000007941 */ /* 0x000fea0003800000 */
.L_x_10:
[----:B------:R-:W-:-:S04]  /*0de0*/  ISETP.NE.AND P0, PT, R0, 0x2328, PT ;  /* 0x000023280000780c */ /* 0x000fc80003f05270 */
[----:B------:R-:W-:-:S13]  /*0df0*/  ISETP.EQ.OR P0, PT, R0, RZ, !P0 ;  /* 0x000000ff0000720c */ /* 0x000fda0004702670 */
[----:B------:R1:W2:Y:S01]  /*0e00*/  @!P0 LDG.E R6, desc[UR6][R6.64] ;  /* 0x0000000606068981 */ /* 0x0002a2000c1e1900 */
[----:B------:R-:W-:Y:S01]  /*0e10*/  MOV R26, 0x400 ;  /* 0x00000400001a7802 */ /* 0x000fe20000000f00 */
[C---:B------:R-:W-:Y:S01]  /*0e20*/  @!P0 VIADD R4, R0.reuse, 0x1 ;  /* 0x0000000100048836 */ /* 0x040fe20000000000 */
[----:B------:R-:W-:Y:S05]  /*0e30*/  WARPSYNC.ALL ;  /* 0x0000000000007948 */ /* 0x000fea0003800000 */
[----:B------:R-:W3:Y:S01]  /*0e40*/  S2R R5, SR_CgaCtaId ;  /* 0x0000000000057919 */ /* 0x000ee20000008800 */
[----:B------:R-:W-:Y:S01]  /*0e50*/  @!P0 IMAD R9, R0, 0x4, R1 ;  /* 0x0000000400098824 */ /* 0x000fe200078e0201 */
[C---:B------:R-:W-:Y:S01]  /*0e60*/  ISETP.NE.AND P1, PT, R3.reuse, RZ, PT ;  /* 0x000000ff0300720c */ /* 0x040fe20003f25270 */
[----:B------:R-:W-:Y:S01]  /*0e70*/  @!P0 IMAD.MOV.U32 R0, RZ, RZ, R4 ;  /* 0x000000ffff008224 */ /* 0x000fe200078e0004 */
[----:B------:R-:W-:Y:S01]  /*0e80*/  ISETP.GE.U32.AND P2, PT, R3, 0x2, PT ;  /* 0x000000020300780c */ /* 0x000fe20003f46070 */
[----:B------:R-:W-:Y:S01]  /*0e90*/  IMAD.MOV.U32 R4, RZ, RZ, RZ ;  /* 0x000000ffff047224 */ /* 0x000fe200078e00ff */
[----:B---3--:R-:W-:-:S05]  /*0ea0*/  LEA R26, R5, R26, 0x18 ;  /* 0x0000001a051a7211 */ /* 0x008fca00078ec0ff */
[----:B------:R-:W-:-:S05]  /*0eb0*/  IMAD R5, R3, 0x4, R26 ;  /* 0x0000000403057824 */ /* 0x000fca00078e021a */
[----:B------:R-:W-:Y:S01]  /*0ec0*/  STS [R5], R0 ;  /* 0x0000000005007388 */ /* 0x000fe20000000800 */
[----:B------:R-:W-:Y:S06]  /*0ed0*/  BAR.SYNC.DEFER_BLOCKING 0x0 ;  /* 0x0000000000007b1d */ /* 0x000fec0000010000 */
[----:B------:R-:W-:Y:S02]  /*0ee0*/  @P1 LDS R4, [R5+-0x4] ;  /* 0xfffffc0005041984 */ /* 0x000fe40000000800 */
[----:B------:R-:W-:Y:S06]  /*0ef0*/  BAR.SYNC.DEFER_BLOCKING 0x0 ;  /* 0x0000000000007b1d */ /* 0x000fec0000010000 */
[----:B-1----:R-:W1:Y:S02]  /*0f00*/  LDS R7, [R5] ;  /* 0x0000000005077984 */ /* 0x002e640000000800 */
[----:B-1----:R-:W-:-:S02]  /*0f10*/  IMAD.IADD R4, R7, 0x1, R4 ;  /* 0x0000000107047824 */ /* 0x002fc400078e0204 */
[----:B------:R-:W-:-:S03]  /*0f20*/  IMAD.MOV.U32 R7, RZ, RZ, RZ ;  /* 0x000000ffff077224 */ /* 0x000fc600078e00ff */
[----:B------:R-:W-:Y:S04]  /*0f30*/  STS [R5], R4 ;  /* 0x0000000405007388 */ /* 0x000fe80000000800 */
[----:B--2---:R1:W-:Y:S01]  /*0f40*/  @!P0 STL [R9], R6 ;  /* 0x0000000609008387 */ /* 0x0043e20000100800 */
[----:B------:R-:W-:Y:S06]  /*0f50*/  BAR.SYNC.DEFER_BLOCKING 0x0 ;  /* 0x0000000000007b1d */ /* 0x000fec0000010000 */
[----:B------:R-:W-:Y:S06]  /*0f60*/  MEMBAR.SC.GPU ;  /* 0x0000000000007992 */ /* 0x000fec0000002000 */
[----:B------:R-:W-:-:S00]  /*0f70*/  ERRBAR ;  /* 0x00000000000079ab */ /* 0x000fc00000000000 */
[----:B------:R-:W-:Y:S06]  /*0f80*/  CGAERRBAR ;  /* 0x00000000000075ab */ /* 0x000fec0000000000 */
[----:B------:R-:W-:Y:S04]  /*0f90*/  CCTL.IVALL ;  /* 0x00000000ff00798f */ /* 0x000fe80002000000 */
[----:B------:R-:W-:Y:S01]  /*0fa0*/  @P2 LDS R7, [R5+-0x8] ;  /* 0xfffff80005072984 */ /* 0x000fe20000000800 */
[----:B------:R-:W-:Y:S01]  /*0fb0*/  BAR.SYNC.DEFER_BLOCKING 0x0 ;  /* 0x0000000000007b1d */ /* 0x000fe20000010000 */
[----:B------:R-:W-:Y:S01]  /*0fc0*/  ISETP.GE.U32.AND P0, PT, R3, 0x4, PT ;  /* 0x000000040300780c */ /* 0x000fe20003f06070 */
[----:B-1----:R-:W-:-:S04]  /*0fd0*/  IMAD.MOV.U32 R6, RZ, RZ, RZ ;  /* 0x000000ffff067224 */ /* 0x002fc800078e00ff */
[----:B------:R-:W1:Y:S02]  /*0fe0*/  LDS R4, [R5] ;  /* 0x0000000005047984 */ /* 0x000e640000000800 */
[----:B-1----:R-:W-:-:S05]  /*0ff0*/  IMAD.IADD R4, R4, 0x1, R7 ;  /* 0x0000000104047824 */ /* 0x002fca00078e0207 */
[----:B------:R1:W-:Y:S01]  /*1000*/  STS [R5], R4 ;  /* 0x0000000405007388 */ /* 0x0003e20000000800 */
        /* <DEDUP_REMOVED lines=83> */
[----:B------:R-:W-:Y:S01]  /*1540*/  STS [R5], R6 ;  /* 0x0000000605007388 */ /* 0x000fe20000000800 */
[----:B------:R-:W-:Y:S06]  /*1550*/  BAR.SYNC.DEFER_BLOCKING 0x0 ;  /* 0x0000000000007b1d */ /* 0x000fec0000010000 */
[----:B------:R-:W-:Y:S06]  /*1560*/  MEMBAR.SC.GPU ;  /* 0x0000000000007992 */ /* 0x000fec0000002000 */
[----:B------:R-:W-:-:S00]  /*1570*/  ERRBAR ;  /* 0x00000000000079ab */ /* 0x000fc00000000000 */
[----:B------:R-:W-:Y:S06]  /*1580*/  CGAERRBAR ;  /* 0x00000000000075ab */ /* 0x000fec0000000000 */
[----:B------:R-:W-:Y:S04]  /*1590*/  CCTL.IVALL ;  /* 0x00000000ff00798f */ /* 0x000fe80002000000 */
[----:B------:R-:W-:Y:S01]  /*15a0*/  @P0 LDS R4, [R5+-0x800] ;  /* 0xfff8000005040984 */ /* 0x000fe20000000800 */
[----:B------:R-:W-:Y:S01]  /*15b0*/  BAR.SYNC.DEFER_BLOCKING 0x0 ;  /* 0x0000000000007b1d */ /* 0x000fe20000010000 */
[----:B------:R-:W-:Y:S01]  /*15c0*/  ISETP.NE.AND P2, PT, R3, RZ, PT ;  /* 0x000000ff0300720c */ /* 0x000fe20003f45270 */
[----:B------:R-:W-:Y:S01]  /*15d0*/  IMAD.MOV.U32 R25, RZ, RZ, RZ ;  /* 0x000000ffff197224 */ /* 0x000fe200078e00ff */
[----:B------:R-:W-:-:S03]  /*15e0*/  ISETP.GE.AND P0, PT, R0, 0x1, PT ;  /* 0x000000010000780c */ /* 0x000fc60003f06270 */
[----:B------:R-:W1:Y:S02]  /*15f0*/  LDS R7, [R5] ;  /* 0x0000000005077984 */ /* 0x000e640000000800 */
[----:B-1----:R-:W-:-:S05]  /*1600*/  IMAD.IADD R4, R7, 0x1, R4 ;  /* 0x0000000107047824 */ /* 0x002fca00078e0204 */
[----:B------:R1:W-:Y:S01]  /*1610*/  STS [R5], R4 ;  /* 0x0000000405007388 */ /* 0x0003e20000000800 */
[----:B------:R-:W-:Y:S06]  /*1620*/  BAR.SYNC.DEFER_BLOCKING 0x0 ;  /* 0x0000000000007b1d */ /* 0x000fec0000010000 */
[----:B------:R-:W-:Y:S06]  /*1630*/  MEMBAR.SC.GPU ;  /* 0x0000000000007992 */ /* 0x000fec0000002000 */
[----:B------:R-:W-:-:S00]  /*1640*/  ERRBAR ;  /* 0x00000000000079ab */ /* 0x000fc00000000000 */
[----:B------:R-:W-:Y:S06]  /*1650*/  CGAERRBAR ;  /* 0x00000000000075ab */ /* 0x000fec0000000000 */
[----:B------:R-:W-:Y:S01]  /*1660*/  CCTL.IVALL ;  /* 0x00000000ff00798f */ /* 0x000fe20002000000 */
[----:B------:R-:W-:Y:S04]  /*1670*/  BSSY.RECONVERGENT B0, `(.L_x_15) ;  /* 0x000000d000007945 */ /* 0x000fe80003800200 */
[----:B-1----:R-:W-:Y:S05]  /*1680*/  @P2 BRA `(.L_x_16) ;  /* 0x00000000002c2947 */ /* 0x002fea0003800000 */
[----:B------:R-:W1:Y:S01]  /*1690*/  LDC.64 R6, c[0x0][0x3a0] ;  /* 0x0000e800ff067b82 */ /* 0x000e620000000a00 */
[----:B------:R-:W2:Y:S07]  /*16a0*/  LDS R3, [R26+0xffc] ;  /* 0x000ffc001a037984 */ /* 0x000eae0000000800 */
[----:B------:R-:W3:Y:S01]  /*16b0*/  LDC.64 R8, c[0x0][0x398] ;  /* 0x0000e600ff087b82 */ /* 0x000ee20000000a00 */
[----:B-1----:R-:W4:Y:S02]  /*16c0*/  LDG.E R6, desc[UR6][R6.64] ;  /* 0x0000000606067981 */ /* 0x002f24000c1e1900 */
[----:B----4-:R-:W-:-:S13]  /*16d0*/  ISETP.NE.AND P2, PT, R6, RZ, PT ;  /* 0x000000ff0600720c */ /* 0x010fda0003f45270 */
[----:B---3--:R-:W1:Y:S08]  /*16e0*/  @P2 LDC R8, c[0x0][0x390] ;  /* 0x0000e400ff082b82 */ /* 0x008e700000000800 */
[----:B------:R-:W3:Y:S01]  /*16f0*/  @P2 LDC R9, c[0x0][0x394] ;  /* 0x0000e500ff092b82 */ /* 0x000ee20000000800 */
[----:B-1----:R-:W-:Y:S02]  /*1700*/  IMAD.MOV.U32 R6, RZ, RZ, R8 ;  /* 0x000000ffff067224 */ /* 0x002fe400078e0008 */
[----:B---3--:R-:W-:-:S05]  /*1710*/  IMAD.MOV.U32 R7, RZ, RZ, R9 ;  /* 0x000000ffff077224 */ /* 0x008fca00078e0009 */
[----:B--2---:R-:W2:Y:S04]  /*1720*/  ATOMG.E.ADD.STRONG.GPU PT, R3, desc[UR6][R6.64], R3 ;  /* 0x80000003060379a8 */ /* 0x004ea800081ef106 */
[----:B--2---:R1:W-:Y:S02]  /*1730*/  STS [R26+0xb00c], R3 ;  /* 0x00b00c031a007388 */ /* 0x0043e40000000800 */
.L_x_16:
[----:B------:R-:W-:Y:S05]  /*1740*/  BSYNC.RECONVERGENT B0 ;  /* 0x0000000000007941 */ /* 0x000fea0003800200 */
.L_x_15:
[----:B------:R-:W-:Y:S06]  /*1750*/  BAR.SYNC.DEFER_BLOCKING 0x0 ;  /* 0x0000000000007b1d */ /* 0x000fec0000010000 */
[----:B------:R-:W-:Y:S06]  /*1760*/  MEMBAR.SC.GPU ;  /* 0x0000000000007992 */ /* 0x000fec0000002000 */
[----:B------:R-:W-:-:S00]  /*1770*/  ERRBAR ;  /* 0x00000000000079ab */ /* 0x000fc00000000000 */
[----:B------:R-:W-:Y:S06]  /*1780*/  CGAERRBAR ;  /* 0x00000000000075ab */ /* 0x000fec0000000000 */
[----:B------:R-:W-:Y:S04]  /*1790*/  CCTL.IVALL ;  /* 0x00000000ff00798f */ /* 0x000fe80002000000 */
[----:B------:R2:W3:Y:S01]  /*17a0*/  @P1 LDS R25, [R5+-0x4] ;  /* 0xfffffc0005191984 */ /* 0x0004e20000000800 */
[----:B------:R-:W-:Y:S05]  /*17b0*/  @!P0 EXIT ;  /* 0x000000000000894d */ /* 0x000fea0003800000 */
[----:B-1----:R-:W1:Y:S01]  /*17c0*/  LDS R26, [R26+0xb00c] ;  /* 0x00b00c001a1a7984 */ /* 0x002e620000000800 */
[C---:B------:R-:W-:Y:S01]  /*17d0*/  ISETP.GE.U32.AND P0, PT, R0.reuse, 0x4, PT ;  /* 0x000000040000780c */ /* 0x040fe20003f06070 */
[----:B------:R-:W-:Y:S01]  /*17e0*/  BSSY.RECONVERGENT B1, `(.L_x_17) ;  /* 0x000006f000017945 */ /* 0x000fe20003800200 */
[----:B------:R-:W-:Y:S01]  /*17f0*/  LOP3.LUT R3, R0, 0x3, RZ, 0xc0, !PT ;  /* 0x0000000300037812 */ /* 0x000fe200078ec0ff */
[----:B------:R-:W-:-:S10]  /*1800*/  IMAD.MOV.U32 R24, RZ, RZ, RZ ;  /* 0x000000ffff187224 */ /* 0x000fd400078e00ff */
[----:B------:R-:W-:Y:S05]  /*1810*/  @!P0 BRA `(.L_x_18) ;  /* 0x0000000400ac8947 */ /* 0x000fea0003800000 */
[----:B------:R-:W4:Y:S01]  /*1820*/  LDC.64 R20, c[0x0][0x388] ;  /* 0x0000e200ff147b82 */ /* 0x000f220000000a00 */
[----:B------:R-:W-:Y:S01]  /*1830*/  LOP3.LUT R24, R0, 0x7ffffffc, RZ, 0xc0, !PT ;  /* 0x7ffffffc00187812 */ /* 0x000fe200078ec0ff */
[----:B------:R-:W-:Y:S01]  /*1840*/  BSSY.RELIABLE B0, `(.L_x_19) ;  /* 0x000005a000007945 */ /* 0x000fe20003800100 */
[----:B-1-3--:R-:W-:Y:S02]  /*1850*/  IMAD.IADD R22, R26, 0x1, R25 ;  /* 0x000000011a167824 */ /* 0x00afe400078e0219 */
[----:B------:R-:W-:Y:S02]  /*1860*/  IMAD.MOV.U32 R0, RZ, RZ, R1 ;  /* 0x000000ffff007224 */ /* 0x000fe400078e0001 */
[----:B------:R-:W-:-:S05]  /*1870*/  IMAD.MOV R23, RZ, RZ, -R24 ;  /* 0x000000ffff177224 */ /* 0x000fca00078e0a18 */
[----:B------:R-:W-:Y:S02]  /*1880*/  ISETP.GE.AND P0, PT, R23, RZ, PT ;  /* 0x000000ff1700720c */ /* 0x000fe40003f06270 */
[----:B----4-:R-:W-:-:S05]  /*1890*/  IADD3 R20, P1, PT, R20, 0x8, RZ ;  /* 0x0000000814147810 */ /* 0x010fca0007f3e0ff */
[----:B------:R-:W-:-:S06]  /*18a0*/  IMAD.X R21, RZ, RZ, R21, P1 ;  /* 0x000000ffff157224 */ /* 0x000fcc00008e0615 */
[----:B------:R-:W-:Y:S05]  /*18b0*/  @P0 BRA `(.L_x_20) ;  /* 0x0000000400480947 */ /* 0x000fea0003800000 */
[----:B------:R-:W-:Y:S01]  /*18c0*/  IMAD.MOV R4, RZ, RZ, -R23 ;  /* 0x000000ffff047224 */ /* 0x000fe200078e0a17 */
[----:B------:R-:W-:Y:S01]  /*18d0*/  BSSY.RECONVERGENT B2, `(.L_x_21) ;  /* 0x0000031000027945 */ /* 0x000fe20003800200 */
[----:B------:R-:W-:-:S03]  /*18e0*/  PLOP3.LUT P0, PT, PT, PT, PT, 0x80, 0x8 ;  /* 0x000000000008781c */ /* 0x000fc60003f0f070 */
[----:B------:R-:W-:-:S13]  /*18f0*/  ISETP.GT.AND P1, PT, R4, 0xc, PT ;  /* 0x0000000c0400780c */ /* 0x000fda0003f24270 */
[----:B------:R-:W-:Y:S05]  /*1900*/  @!P1 BRA `(.L_x_22) ;  /* 0x0000000000b49947 */ /* 0x000fea0003800000 */
[----:B------:R-:W-:-:S13]  /*1910*/  PLOP3.LUT P0, PT, PT, PT, PT, 0x8, 0x80 ;  /* 0x000000000080781c */ /* 0x000fda0003f0e170 */
.L_x_23:
[----:B-12---:R-:W2:Y:S01]  /*1920*/  LDL.128 R4, [R0] ;  /* 0x0000000000047983 */ /* 0x006ea20000100c00 */
[----:B------:R-:W-:-:S03]  /*1930*/  IADD3 R12, P1, PT, R27, R22, RZ ;  /* 0x000000161b0c7210 */ /* 0x000fc60007f3e0ff */
[----:B------:R-:W3:Y:S01]  /*1940*/  LDL.128 R8, [R0+0x10] ;  /* 0x0000100000087983 */ /* 0x000ee20000100c00 */
[----:B0-----:R-:W-:Y:S02]  /*1950*/  LEA.HI.X.SX32 R13, R22, R2, 0x1, P1 ;  /* 0x00000002160d7211 */ /* 0x001fe400008f0eff */
[----:B------:R-:W-:-:S04]  /*1960*/  LEA R28, P1, R12, R20, 0x2 ;  /* 0x000000140c1c7211 */ /* 0x000fc800078210ff */
[----:B------:R-:W-:Y:S01]  /*1970*/  LEA.HI.X R29, R12, R21, R13, 0x2, P1 ;  /* 0x000000150c1d7211 */ /* 0x000fe200008f140d */
[----:B------:R-:W-:-:S05]  /*1980*/  VIADD R12, R22, 0x4 ;  /* 0x00000004160c7836 */ /* 0x000fca0000000000 */
[----:B------:R-:W-:-:S04]  /*1990*/  IADD3 R16, P1, PT, R27, R12, RZ ;  /* 0x0000000c1b107210 */ /* 0x000fc80007f3e0ff */
[----:B------:R-:W-:Y:S02]  /*19a0*/  LEA.HI.X.SX32 R17, R12, R2, 0x1, P1 ;  /* 0x000000020c117211 */ /* 0x000fe400008f0eff */
[----:B------:R-:W4:Y:S04]  /*19b0*/  LDL.128 R12, [R0+0x20] ;  /* 0x00002000000c7983 */ /* 0x000f280000100c00 */
[----:B--2---:R0:W-:Y:S04]  /*19c0*/  STG.E desc[UR6][R28.64+-0x8], R4 ;  /* 0xfffff8041c007986 */ /* 0x0041e8000c101906 */
[----:B------:R1:W-:Y:S04]  /*19d0*/  STG.E desc[UR6][R28.64+-0x4], R5 ;  /* 0xfffffc051c007986 */ /* 0x0003e8000c101906 */
[----:B------:R2:W-:Y:S01]  /*19e0*/  STG.E desc[UR6][R28.64], R6 ;  /* 0x000000061c007986 */ /* 0x0005e2000c101906 */
[----:B0-----:R-:W-:-:S04]  /*19f0*/  LEA R4, P1, R16, R20, 0x2 ;  /* 0x0000001410047211 */ /* 0x001fc800078210ff */
[----:B-1----:R-:W-:Y:S02]  /*1a00*/  LEA.HI.X R5, R16, R21, R17, 0x2, P1 ;  /* 0x0000001510057211 */ /* 0x002fe400008f1411 */
[----:B------:R0:W5:Y:S01]  /*1a10*/  LDL.128 R16, [R0+0x30] ;  /* 0x0000300000107983 */ /* 0x0001620000100c00 */
[----:B--2---:R-:W-:-:S03]  /*1a20*/  VIADD R6, R22, 0x8 ;  /* 0x0000000816067836 */ /* 0x004fc60000000000 */
[----:B------:R1:W-:Y:S04]  /*1a30*/  STG.E desc[UR6][R28.64+0x4], R7 ;  /* 0x000004071c007986 */ /* 0x0003e8000c101906 */
[----:B---3--:R2:W-:Y:S04]  /*1a40*/  STG.E desc[UR6][R4.64+-0x8], R8 ;  /* 0xfffff80804007986 */ /* 0x0085e8000c101906 */
[----:B------:R3:W-:Y:S01]  /*1a50*/  STG.E desc[UR6][R4.64], R10 ;  /* 0x0000000a04007986 */ /* 0x0007e2000c101906 */
[----:B-1----:R-:W-:Y:S01]  /*1a60*/  IADD3 R7, P1, PT, R27, R6, RZ ;  /* 0x000000061b077210 */ /* 0x002fe20007f3e0ff */
[----:B--2---:R-:W-:-:S02]  /*1a70*/  VIADD R8, R22, 0xc ;  /* 0x0000000c16087836 */ /* 0x004fc40000000000 */
[----:B------:R1:W-:Y:S01]  /*1a80*/  STG.E desc[UR6][R4.64+-0x4], R9 ;  /* 0xfffffc0904007986 */ /* 0x0003e2000c101906 */
[----:B---3--:R-:W-:Y:S02]  /*1a90*/  LEA.HI.X.SX32 R10, R6, R2, 0x1, P1 ;  /* 0x00000002060a7211 */ /* 0x008fe400008f0eff */
[C---:B------:R-:W-:Y:S01]  /*1aa0*/  LEA R6, P1, R7.reuse, R20, 0x2 ;  /* 0x0000001407067211 */ /* 0x040fe200078210ff */
[----:B------:R2:W-:Y:S03]  /*1ab0*/  STG.E desc[UR6][R4.64+0x4], R11 ;  /* 0x0000040b04007986 */ /* 0x0005e6000c101906 */
[----:B------:R-:W-:Y:S02]  /*1ac0*/  LEA.HI.X R7, R7, R21, R10, 0x2, P1 ;  /* 0x0000001507077211 */ /* 0x000fe400008f140a */
[----:B-1----:R-:W-:-:S04]  /*1ad0*/  IADD3 R9, P2, PT, R27, R8, RZ ;  /* 0x000000081b097210 */ /* 0x002fc80007f5e0ff */
[----:B------:R-:W-:Y:S02]  /*1ae0*/  LEA.HI.X.SX32 R8, R8, R2, 0x1, P2 ;  /* 0x0000000208087211 */ /* 0x000fe400010f0eff */
[----:B--2---:R-:W-:-:S04]  /*1af0*/  LEA R4, P1, R9, R20, 0x2 ;  /* 0x0000001409047211 */ /* 0x004fc800078210ff */
[----:B------:R-:W-:Y:S01]  /*1b00*/  LEA.HI.X R5, R9, R21, R8, 0x2, P1 ;  /* 0x0000001509057211 */ /* 0x000fe200008f1408 */
[----:B----4-:R1:W-:Y:S01]  /*1b10*/  STG.E desc[UR6][R6.64+-0x8], R12 ;  /* 0xfffff80c06007986 */ /* 0x0103e2000c101906 */
[----:B------:R-:W-:-:S03]  /*1b20*/  VIADD R23, R23, 0x10 ;  /* 0x0000001017177836 */ /* 0x000fc60000000000 */
[----:B------:R1:W-:Y:S04]  /*1b30*/  STG.E desc[UR6][R6.64+-0x4], R13 ;  /* 0xfffffc0d06007986 */ /* 0x0003e8000c101906 */
[----:B------:R1:W-:Y:S04]  /*1b40*/  STG.E desc[UR6][R6.64], R14 ;  /* 0x0000000e06007986 */ /* 0x0003e8000c101906 */
[----:B------:R1:W-:Y:S01]  /*1b50*/  STG.E desc[UR6][R6.64+0x4], R15 ;  /* 0x0000040f06007986 */ /* 0x0003e2000c101906 */
[----:B------:R-:W-:Y:S01]  /*1b60*/  ISETP.GE.AND P1, PT, R23, -0xc, PT ;  /* 0xfffffff41700780c */ /* 0x000fe20003f26270 */
[----:B0-----:R-:W-:-:S02]  /*1b70*/  VIADD R0, R0, 0x40 ;  /* 0x0000004000007836 */ /* 0x001fc40000000000 */
[----:B------:R-:W-:Y:S01]  /*1b80*/  VIADD R22, R22, 0x10 ;  /* 0x0000001016167836 */ /* 0x000fe20000000000 */
[----:B-----5:R1:W-:Y:S04]  /*1b90*/  STG.E desc[UR6][R4.64+-0x8], R16 ;  /* 0xfffff81004007986 */ /* 0x0203e8000c101906 */
[----:B------:R1:W-:Y:S04]  /*1ba0*/  STG.E desc[UR6][R4.64+-0x4], R17 ;  /* 0xfffffc1104007986 */ /* 0x0003e8000c101906 */
[----:B------:R1:W-:Y:S04]  /*1bb0*/  STG.E desc[UR6][R4.64], R18 ;  /* 0x0000001204007986 */ /* 0x0003e8000c101906 */
[----:B------:R1:W-:Y:S01]  /*1bc0*/  STG.E desc[UR6][R4.64+0x4], R19 ;  /* 0x0000041304007986 */ /* 0x0003e2000c101906 */
[----:B------:R-:W-:Y:S05]  /*1bd0*/  @!P1 BRA `(.L_x_23) ;  /* 0xfffffffc00509947 */ /* 0x000fea000383ffff */
.L_x_22:
[----:B------:R-:W-:Y:S05]  /*1be0*/  BSYNC.RECONVERGENT B2 ;  /* 0x0000000000027941 */ /* 0x000fea0003800200 */
.L_x_21:
[----:B-1----:R-:W-:Y:S01]  /*1bf0*/  IMAD.MOV R4, RZ, RZ, -R23 ;  /* 0x000000ffff047224 */ /* 0x002fe200078e0a17 */
[----:B------:R-:W-:Y:S04]  /*1c00*/  BSSY.RECONVERGENT B2, `(.L_x_24) ;  /* 0x000001a000027945 */ /* 0x000fe80003800200 */
[----:B------:R-:W-:-:S13]  /*1c10*/  ISETP.GT.AND P1, PT, R4, 0x4, PT ;  /* 0x000000040400780c */ /* 0x000fda0003f24270 */
[----:B------:R-:W-:Y:S05]  /*1c20*/  @!P1 BRA `(.L_x_25) ;  /* 0x00000000005c9947 */ /* 0x000fea0003800000 */
[----:B--2---:R-:W2:Y:S04]  /*1c30*/  LDL.128 R4, [R0] ;  /* 0x0000000000047983 */ /* 0x004ea80000100c00 */
[----:B------:R1:W3:Y:S01]  /*1c40*/  LDL.128 R8, [R0+0x10] ;  /* 0x0000100000087983 */ /* 0x0002e20000100c00 */
[----:B------:R-:W-:Y:S01]  /*1c50*/  IADD3 R15, P0, PT, R27, R22, RZ ;  /* 0x000000161b0f7210 */ /* 0x000fe20007f1e0ff */
[C---:B------:R-:W-:Y:S02]  /*1c60*/  VIADD R12, R22.reuse, 0x4 ;  /* 0x00000004160c7836 */ /* 0x040fe40000000000 */
[----:B------:R-:W-:Y:S01]  /*1c70*/  VIADD R23, R23, 0x8 ;  /* 0x0000000817177836 */ /* 0x000fe20000000000 */
[C---:B------:R-:W-:Y:S01]  /*1c80*/  LEA.HI.X.SX32 R16, R22.reuse, R2, 0x1, P0 ;  /* 0x0000000216107211 */ /* 0x040fe200000f0eff */
[----:B------:R-:W-:Y:S01]  /*1c90*/  VIADD R22, R22, 0x8 ;  /* 0x0000000816167836 */ /* 0x000fe20000000000 */
[----:B------:R-:W-:Y:S01]  /*1ca0*/  LEA R14, P0, R15, R20, 0x2 ;  /* 0x000000140f0e7211 */ /* 0x000fe200078010ff */
[----:B-1----:R-:W-:Y:S01]  /*1cb0*/  VIADD R0, R0, 0x20 ;  /* 0x0000002000007836 */ /* 0x002fe20000000000 */
[----:B0-----:R-:W-:-:S02]  /*1cc0*/  IADD3 R13, P1, PT, R27, R12, RZ ;  /* 0x0000000c1b0d7210 */ /* 0x001fc40007f3e0ff */
[----:B------:R-:W-:Y:S02]  /*1cd0*/  LEA.HI.X R15, R15, R21, R16, 0x2, P0 ;  /* 0x000000150f0f7211 */ /* 0x000fe400000f1410 */
[----:B------:R-:W-:Y:S02]  /*1ce0*/  LEA.HI.X.SX32 R16, R12, R2, 0x1, P1 ;  /* 0x000000020c107211 */ /* 0x000fe400008f0eff */
[----:B------:R-:W-:-:S04]  /*1cf0*/  LEA R12, P0, R13, R20, 0x2 ;  /* 0x000000140d0c7211 */ /* 0x000fc800078010ff */
[----:B------:R-:W-:Y:S02]  /*1d00*/  LEA.HI.X R13, R13, R21, R16, 0x2, P0 ;  /* 0x000000150d0d7211 */ /* 0x000fe400000f1410 */
[----:B------:R-:W-:Y:S01]  /*1d10*/  PLOP3.LUT P0, PT, PT, PT, PT, 0x8, 0x80 ;  /* 0x000000000080781c */ /* 0x000fe20003f0e170 */
[----:B--2---:R1:W-:Y:S04]  /*1d20*/  STG.E desc[UR6][R14.64+-0x8], R4 ;  /* 0xfffff8040e007986 */ /* 0x0043e8000c101906 */
[----:B------:R1:W-:Y:S04]  /*1d30*/  STG.E desc[UR6][R14.64+-0x4], R5 ;  /* 0xfffffc050e007986 */ /* 0x0003e8000c101906 */
[----:B------:R1:W-:Y:S04]  /*1d40*/  STG.E desc[UR6][R14.64], R6 ;  /* 0x000000060e007986 */ /* 0x0003e8000c101906 */
[----:B------:R1:W-:Y:S04]  /*1d50*/  STG.E desc[UR6][R14.64+0x4], R7 ;  /* 0x000004070e007986 */ /* 0x0003e8000c101906 */
[----:B---3--:R1:W-:Y:S04]  /*1d60*/  STG.E desc[UR6][R12.64+-0x8], R8 ;  /* 0xfffff8080c007986 */ /* 0x0083e8000c101906 */
[----:B------:R1:W-:Y:S04]  /*1d70*/  STG.E desc[UR6][R12.64+-0x4], R9 ;  /* 0xfffffc090c007986 */ /* 0x0003e8000c101906 */
[----:B------:R1:W-:Y:S04]  /*1d80*/  STG.E desc[UR6][R12.64], R10 ;  /* 0x0000000a0c007986 */ /* 0x0003e8000c101906 */
[----:B------:R1:W-:Y:S02]  /*1d90*/  STG.E desc[UR6][R12.64+0x4], R11 ;  /* 0x0000040b0c007986 */ /* 0x0003e4000c101906 */
.L_x_25:
[----:B------:R-:W-:Y:S05]  /*1da0*/  BSYNC.RECONVERGENT B2 ;  /* 0x0000000000027941 */ /* 0x000fea0003800200 */
.L_x_24:
[----:B------:R-:W-:-:S13]  /*1db0*/  ISETP.NE.OR P0, PT, R23, RZ, P0 ;  /* 0x000000ff1700720c */ /* 0x000fda0000705670 */
[----:B------:R-:W-:Y:S05]  /*1dc0*/  @!P0 BREAK.RELIABLE B0 ;  /* 0x0000000000008942 */ /* 0x000fea0003800100 */
[----:B------:R-:W-:Y:S05]  /*1dd0*/  @!P0 BRA `(.L_x_18) ;  /* 0x00000000003c8947 */ /* 0x000fea0003800000 */
.L_x_20:
[----:B------:R-:W-:Y:S05]  /*1de0*/  BSYNC.RELIABLE B0 ;  /* 0x0000000000007941 */ /* 0x000fea0003800100 */
.L_x_19:
[----:B-12-4-:R1:W2:Y:S01]  /*1df0*/  LDL.128 R4, [R0] ;  /* 0x0000000000047983 */ /* 0x0162a20000100c00 */
[----:B------:R-:W-:Y:S01]  /*1e00*/  IADD3 R9, P0, PT, R27, R22, RZ ;  /* 0x000000161b097210 */ /* 0x000fe20007f1e0ff */
[----:B------:R-:W-:-:S03]  /*1e10*/  VIADD R23, R23, 0x4 ;  /* 0x0000000417177836 */ /* 0x000fc60000000000 */
[C---:B------:R-:W-:Y:S01]  /*1e20*/  LEA.HI.X.SX32 R10, R22.reuse, R2, 0x1, P0 ;  /* 0x00000002160a7211 */ /* 0x040fe200000f0eff */
[----:B------:R-:W-:Y:S01]  /*1e30*/  VIADD R22, R22, 0x4 ;  /* 0x0000000416167836 */ /* 0x000fe20000000000 */
[----:B------:R-:W-:Y:S01]  /*1e40*/  LEA R8, P0, R9, R20, 0x2 ;  /* 0x0000001409087211 */ /* 0x000fe200078010ff */
[----:B-1----:R-:W-:-:S03]  /*1e50*/  VIADD R0, R0, 0x10 ;  /* 0x0000001000007836 */ /* 0x002fc60000000000 */
[----:B------:R-:W-:Y:S02]  /*1e60*/  LEA.HI.X R9, R9, R21, R10, 0x2, P0 ;  /* 0x0000001509097211 */ /* 0x000fe400000f140a */
[----:B------:R-:W-:-:S03]  /*1e70*/  ISETP.NE.AND P0, PT, R23, RZ, PT ;  /* 0x000000ff1700720c */ /* 0x000fc60003f05270 */
[----:B--2---:R4:W-:Y:S04]  /*1e80*/  STG.E desc[UR6][R8.64+-0x8], R4 ;  /* 0xfffff80408007986 */ /* 0x0049e8000c101906 */
[----:B------:R4:W-:Y:S04]  /*1e90*/  STG.E desc[UR6][R8.64+-0x4], R5 ;  /* 0xfffffc0508007986 */ /* 0x0009e8000c101906 */
[----:B------:R4:W-:Y:S04]  /*1ea0*/  STG.E desc[UR6][R8.64], R6 ;  /* 0x0000000608007986 */ /* 0x0009e8000c101906 */
[----:B------:R4:W-:Y:S01]  /*1eb0*/  STG.E desc[UR6][R8.64+0x4], R7 ;  /* 0x0000040708007986 */ /* 0x0009e2000c101906 */
[----:B------:R-:W-:Y:S05]  /*1ec0*/  @P0 BRA `(.L_x_19) ;  /* 0xfffffffc00c80947 */ /* 0x000fea000383ffff */
.L_x_18:
[----:B------:R-:W-:Y:S05]  /*1ed0*/  BSYNC.RECONVERGENT B1 ;  /* 0x0000000000017941 */ /* 0x000fea0003800200 */
.L_x_17:
[----:B------:R-:W-:Y:S05]  /*1ee0*/  WARPSYNC.ALL ;  /* 0x0000000000007948 */ /* 0x000fea0003800000 */
[----:B------:R-:W-:-:S13]  /*1ef0*/  ISETP.NE.AND P0, PT, R3, RZ, PT ;  /* 0x000000ff0300720c */ /* 0x000fda0003f05270 */
[----:B------:R-:W-:Y:S05]  /*1f00*/  @!P0 EXIT ;  /* 0x000000000000894d */ /* 0x000fea0003800000 */
[----:B-1-3--:R-:W-:Y:S01]  /*1f10*/  IADD3 R25, PT, PT, R26, R25, R24 ;  /* 0x000000191a197210 */ /* 0x00afe20007ffe018 */
[----:B------:R-:W-:Y:S01]  /*1f20*/  IMAD R24, R24, 0x4, R1 ;  /* 0x0000000418187824 */ /* 0x000fe200078e0201 */
[----:B------:R-:W1:Y:S01]  /*1f30*/  LDCU.64 UR4, c[0x0][0x388] ;  /* 0x00007100ff0477ac */ /* 0x000e620008000a00 */
[----:B------:R-:W-:-:S07]  /*1f40*/  IMAD.MOV R3, RZ, RZ, -R3 ;  /* 0x000000ffff037224 */ /* 0x000fce00078e0a03 */
.L_x_26:
[----:B---34-:R3:W4:Y:S01]  /*1f50*/  LDL R7, [R24] ;  /* 0x0000000018077983 */ /* 0x0187220000100800 */
[----:B------:R-:W-:Y:S01]  /*1f60*/  IADD3 R0, P0, PT, R27, R25, RZ ;  /* 0x000000191b007210 */ /* 0x000fe20007f1e0ff */
[----:B------:R-:W-:-:S03]  /*1f70*/  VIADD R3, R3, 0x1 ;  /* 0x0000000103037836 */ /* 0x000fc60000000000 */
[C---:B--2---:R-:W-:Y:S01]  /*1f80*/  LEA.HI.X.SX32 R5, R25.reuse, R2, 0x1, P0 ;  /* 0x0000000219057211 */ /* 0x044fe200000f0eff */
[----:B------:R-:W-:Y:S01]  /*1f90*/  VIADD R25, R25, 0x1 ;  /* 0x0000000119197836 */ /* 0x000fe20000000000 */
[----:B-1----:R-:W-:Y:S01]  /*1fa0*/  LEA R4, P0, R0, UR4, 0x2 ;  /* 0x0000000400047c11 */ /* 0x002fe2000f8010ff */
[----:B---3--:R-:W-:-:S03]  /*1fb0*/  VIADD R24, R24, 0x4 ;  /* 0x0000000418187836 */ /* 0x008fc60000000000 */
[----:B------:R-:W-:Y:S02]  /*1fc0*/  LEA.HI.X R5, R0, UR5, R5, 0x2, P0 ;  /* 0x0000000500057c11 */ /* 0x000fe400080f1405 */
[----:B------:R-:W-:-:S03]  /*1fd0*/  ISETP.NE.AND P0, PT, R3, RZ, PT ;  /* 0x000000ff0300720c */ /* 0x000fc60003f05270 */
[----:B----4-:R3:W-:Y:S10]  /*1fe0*/  STG.E desc[UR6][R4.64], R7 ;  /* 0x0000000704007986 */ /* 0x0107f4000c101906 */
[----:B------:R-:W-:Y:S05]  /*1ff0*/  @P0 BRA `(.L_x_26) ;  /* 0xfffffffc00d40947 */ /* 0x000fea000383ffff */
[----:B------:R-:W-:Y:S05]  /*2000*/  EXIT ;  /* 0x000000000000794d */ /* 0x000fea0003800000 */
.L_x_27:
[----:B------:R-:W-:-:S00]  /*2010*/  BRA `(.L_x_27) ;  /* 0xfffffffc00fc7947 */ /* 0x000fc0000383ffff */
[----:B------:R-:W-:-:S00]  /*2020*/  NOP ;  /* 0x0000000000007918 */ /* 0x000fc00000000000 */
        /* <DEDUP_REMOVED lines=13> */
.L_x_32:


//--------------------- .text._Z9resetDistP8csrGraphi --------------------------
	.section	.text._Z9resetDistP8csrGraphi,"ax",@progbits
	.align	128
        .global         _Z9resetDistP8csrGraphi
        .type           _Z9resetDistP8csrGraphi,@function
        .size           _Z9resetDistP8csrGraphi,(.L_x_33 - _Z9resetDistP8csrGraphi)
        .other          _Z9resetDistP8csrGraphi,@"STO_CUDA_ENTRY STV_DEFAULT"
_Z9resetDistP8csrGraphi:
.text._Z9resetDistP8csrGraphi:
[----:B------:R-:W-:Y:S01]  /*0000*/  LDC R1, c[0x0][0x37c] ;  /* 0x0000df00ff017b82 */ /* 0x000fe20000000800 */
[----:B------:R-:W0:Y:S07]  /*0010*/  S2R R7, SR_TID.X ;  /* 0x0000000000077919 */ /* 0x000e2e0000002100 */
[----:B------:R-:W0:Y:S08]  /*0020*/  S2UR UR4, SR_CTAID.X ;  /* 0x00000000000479c3 */ /* 0x000e300000002500 */
[----:B------:R-:W0:Y:S02]  /*0030*/  LDC R0, c[0x0][0x360] ;  /* 0x0000d800ff007b82 */ /* 0x000e240000000800 */
[----:B0-----:R-:W-:Y:S01]  /*0040*/  IMAD R7, R0, UR4, R7 ;  /* 0x0000000400077c24 */ /* 0x001fe2000f8e0207 */
[----:B------:R-:W0:Y:S04]  /*0050*/  LDCU.64 UR4, c[0x0][0x358] ;  /* 0x00006b00ff0477ac */ /* 0x000e280008000a00 */
[----:B------:R-:W-:-:S13]  /*0060*/  ISETP.NE.AND P0, PT, R7, RZ, PT ;  /* 0x000000ff0700720c */ /* 0x000fda0003f05270 */
[----:B------:R-:W-:Y:S05]  /*0070*/  @P0 BRA `(.L_x_28) ;  /* 0x0000000000100947 */ /* 0x000fea0003800000 */
[----:B------:R-:W0:Y:S02]  /*0080*/  LDC.64 R2, c[0x0][0x380] ;  /* 0x0000e000ff027b82 */ /* 0x000e240000000a00 */
[----:B0-----:R-:W2:Y:S04]  /*0090*/  LDG.E.64 R2, desc[UR4][R2.64+0x18] ;  /* 0x0000180402027981 */ /* 0x001ea8000c1e1b00 */
[----:B--2---:R-:W-:Y:S01]  /*00a0*/  STG.E desc[UR4][R2.64], RZ ;  /* 0x000000ff02007986 */ /* 0x004fe2000c101904 */
[----:B------:R-:W-:Y:S05]  /*00b0*/  EXIT ;  /* 0x000000000000794d */ /* 0x000fea0003800000 */
.L_x_28:
[----:B------:R-:W1:Y:S02]  /*00c0*/  LDCU UR6, c[0x0][0x388] ;  /* 0x00007100ff0677ac */ /* 0x000e640008000800 */
[----:B-1----:R-:W-:-:S13]  /*00d0*/  ISETP.GE.AND P0, PT, R7, UR6, PT ;  /* 0x0000000607007c0c */ /* 0x002fda000bf06270 */
[----:B0-----:R-:W-:Y:S05]  /*00e0*/  @P0 EXIT ;  /* 0x000000000000094d */ /* 0x001fea0003800000 */
[----:B------:R-:W0:Y:S02]  /*00f0*/  LDC.64 R4, c[0x0][0x380] ;  /* 0x0000e000ff047b82 */ /* 0x000e240000000a00 */
[----:B0-----:R-:W2:Y:S01]  /*0100*/  LDG.E.64 R2, desc[UR4][R4.64+0x18] ;  /* 0x0000180404027981 */ /* 0x001ea2000c1e1b00 */
[----:B------:R-:W-:Y:S02]  /*0110*/  HFMA2 R9, -RZ, RZ, 0.9501953125, -12 ;  /* 0x3b9aca00ff097431 */ /* 0x000fe400000001ff */
[----:B--2---:R-:W-:-:S05]  /*0120*/  IMAD.WIDE R2, R7, 0x4, R2 ;  /* 0x0000000407027825 */ /* 0x004fca00078e0202 */
[----:B------:R-:W-:Y:S01]  /*0130*/  STG.E desc[UR4][R2.64], R9 ;  /* 0x0000000902007986 */ /* 0x000fe2000c101904 */
[----:B------:R-:W-:Y:S05]  /*0140*/  EXIT ;  /* 0x000000000000794d */ /* 0x000fea0003800000 */
.L_x_29:
        /* <DEDUP_REMOVED lines=11> */
.L_x_33:


//--------------------- .text._Z11copyKernel2P8csrGraphPPi --------------------------
	.section	.text._Z11copyKernel2P8csrGraphPPi,"ax",@progbits
	.align	128
        .global         _Z11copyKernel2P8csrGraphPPi
        .type           _Z11copyKernel2P8csrGraphPPi,@function
        .size           _Z11copyKernel2P8csrGraphPPi,(.L_x_34 - _Z11copyKernel2P8csrGraphPPi)
        .other          _Z11copyKernel2P8csrGraphPPi,@"STO_CUDA_ENTRY STV_DEFAULT"
_Z11copyKernel2P8csrGraphPPi:
.text._Z11copyKernel2P8csrGraphPPi:
[----:B------:R-:W-:Y:S08]  /*0000*/  LDC R1, c[0x0][0x37c] ;  /* 0x0000df00ff017b82 */ /* 0x000ff00000000800 */
[----:B------:R-:W0:Y:S01]  /*0010*/  LDC.64 R2, c[0x0][0x380] ;  /* 0x0000e000ff027b82 */ /* 0x000e220000000a00 */
[----:B------:R-:W0:Y:S02]  /*0020*/  LDCU.64 UR4, c[0x0][0x358] ;  /* 0x00006b00ff0477ac */ /* 0x000e240008000a00 */
[----:B0-----:R-:W2:Y:S05]  /*0030*/  LDG.E.64 R2, desc[UR4][R2.64+0x18] ;  /* 0x0000180402027981 */ /* 0x001eaa000c1e1b00 */
[----:B------:R-:W2:Y:S02]  /*0040*/  LDC.64 R4, c[0x0][0x388] ;  /* 0x0000e200ff047b82 */ /* 0x000ea40000000a00 */
[----:B--2---:R-:W-:Y:S01]  /*0050*/  STG.E.64 desc[UR4][R4.64], R2 ;  /* 0x0000000204007986 */ /* 0x004fe2000c101b04 */
[----:B------:R-:W-:Y:S05]  /*0060*/  EXIT ;  /* 0x000000000000794d */ /* 0x000fea0003800000 */
.L_x_30:
        /* <DEDUP_REMOVED lines=9> */
.L_x_34:


//--------------------- .text._Z10copyKernelP8csrGraphPiS1_S1_S1_ --------------------------
	.section	.text._Z10copyKernelP8csrGraphPiS1_S1_S1_,"ax",@progbits
	.align	128
        .global         _Z10copyKernelP8csrGraphPiS1_S1_S1_
        .type           _Z10copyKernelP8csrGraphPiS1_S1_S1_,@function
        .size           _Z10copyKernelP8csrGraphPiS1_S1_S1_,(.L_x_35 - _Z10copyKernelP8csrGraphPiS1_S1_S1_)
        .other          _Z10copyKernelP8csrGraphPiS1_S1_S1_,@"STO_CUDA_ENTRY STV_DEFAULT"
_Z10copyKernelP8csrGraphPiS1_S1_S1_:
.text._Z10copyKernelP8csrGraphPiS1_S1_S1_:
[----:B------:R-:W-:Y:S08]  /*0000*/  LDC R1, c[0x0][0x37c] ;  /* 0x0000df00ff017b82 */ /* 0x000ff00000000800 */
[----:B------:R-:W0:Y:S01]  /*0010*/  LDC.64 R2, c[0x0][0x380] ;  /* 0x0000e000ff027b82 */ /* 0x000e220000000a00 */
[----:B------:R-:W0:Y:S07]  /*0020*/  LDCU.64 UR4, c[0x0][0x358] ;  /* 0x00006b00ff0477ac */ /* 0x000e2e0008000a00 */
[----:B------:R-:W0:Y:S08]  /*0030*/  LDC.64 R4, c[0x0][0x388] ;  /* 0x0000e200ff047b82 */ /* 0x000e300000000a00 */
[----:B------:R-:W1:Y:S08]  /*0040*/  LDC.64 R6, c[0x0][0x390] ;  /* 0x0000e400ff067b82 */ /* 0x000e700000000a00 */
[----:B------:R-:W2:Y:S08]  /*0050*/  LDC.64 R8, c[0x0][0x398] ;  /* 0x0000e600ff087b82 */ /* 0x000eb00000000a00 */
[----:B------:R-:W3:Y:S01]  /*0060*/  LDC.64 R10, c[0x0][0x3a0] ;  /* 0x0000e800ff0a7b82 */ /* 0x000ee20000000a00 */
[----:B0-----:R-:W-:Y:S04]  /*0070*/  STG.E.64 desc[UR4][R2.64], R4 ;  /* 0x0000000402007986 */ /* 0x001fe8000c101b04 */
[----:B-1----:R-:W-:Y:S04]  /*0080*/  STG.E.64 desc[UR4][R2.64+0x8], R6 ;  /* 0x0000080602007986 */ /* 0x002fe8000c101b04 */
[----:B--2---:R-:W-:Y:S04]  /*0090*/  STG.E.64 desc[UR4][R2.64+0x10], R8 ;  /* 0x0000100802007986 */ /* 0x004fe8000c101b04 */
[----:B---3--:R-:W-:Y:S01]  /*00a0*/  STG.E.64 desc[UR4][R2.64+0x18], R10 ;  /* 0x0000180a02007986 */ /* 0x008fe2000c101b04 */
[----:B------:R-:W-:Y:S05]  /*00b0*/  EXIT ;  /* 0x000000000000794d */ /* 0x000fea0003800000 */
.L_x_31:
        /* <DEDUP_REMOVED lines=12> */
.L_x_35:


//--------------------- .nv.shared._Z13processKernelP8csrGraphPiS1_S1_S1_i --------------------------
	.section	.nv.shared._Z13processKernelP8csrGraphPiS1_S1_S1_i,"aw",@nobits
	.sectionflags	@""
	.align	4
.nv.shared._Z13processKernelP8csrGraphPiS1_S1_S1_i:
	.zero		46096


//--------------------- .nv.shared.reserved.0     --------------------------
	.section	.nv.shared.reserved.0,"aw",@nobits
	.weak		__nv_reservedSMEM_offset_0_alias
	.size		__nv_reservedSMEM_offset_0_alias, 0, 64
	.other		__nv_reservedSMEM_offset_0_alias,@"STO_CUDA_RESERVED_SHARED STV_DEFAULT"
__nv_reservedSMEM_offset_0_alias:
	.zero		0
	.zero		64


//--------------------- .nv.constant0._Z13processKernelP8csrGraphPiS1_S1_S1_i --------------------------
	.section	.nv.constant0._Z13processKernelP8csrGraphPiS1_S1_S1_i,"a",@progbits
	.sectionflags	@""
	.align	4
.nv.constant0._Z13processKernelP8csrGraphPiS1_S1_S1_i:
	.zero		940


//--------------------- .nv.constant0._Z9resetDistP8csrGraphi --------------------------
	.section	.nv.constant0._Z9resetDistP8csrGraphi,"a",@progbits
	.sectionflags	@""
	.align	4
.nv.constant0._Z9resetDistP8csrGraphi:
	.zero		908


//--------------------- .nv.constant0._Z11copyKernel2P8csrGraphPPi --------------------------
	.section	.nv.constant0._Z11copyKernel2P8csrGraphPPi,"a",@progbits
	.sectionflags	@""
	.align	4
.nv.constant0._Z11copyKernel2P8csrGraphPPi:
	.zero		912


//--------------------- .nv.constant0._Z10copyKernelP8csrGraphPiS1_S1_S1_ --------------------------
	.section	.nv.constant0._Z10copyKernelP8csrGraphPiS1_S1_S1_,"a",@progbits
	.sectionflags	@""
	.align	4
.nv.constant0._Z10copyKernelP8csrGraphPiS1_S1_S1_:
	.zero		936


//--------------------- SYMBOLS --------------------------

	.type		.nv.reservedSmem.offset0,@object
	.size		.nv.reservedSmem.offset0,0x4
	.type		.nv.reservedSmem.cap,@object
	.size		.nv.reservedSmem.cap,0x4
